//
// Generated by NVIDIA NVVM Compiler
//
// Compiler Build ID: CL-36424714
// Cuda compilation tools, release 13.0, V13.0.88
// Based on NVVM 20.0.0
//

.version 9.0
.target sm_100
.address_size 64

	// .globl	_Z18averagePointGroupsPiPfS0_S_iii

.visible .entry _Z18averagePointGroupsPiPfS0_S_iii(
	.param .u64 .ptr .align 1 _Z18averagePointGroupsPiPfS0_S_iii_param_0,
	.param .u64 .ptr .align 1 _Z18averagePointGroupsPiPfS0_S_iii_param_1,
	.param .u64 .ptr .align 1 _Z18averagePointGroupsPiPfS0_S_iii_param_2,
	.param .u64 .ptr .align 1 _Z18averagePointGroupsPiPfS0_S_iii_param_3,
	.param .u32 _Z18averagePointGroupsPiPfS0_S_iii_param_4,
	.param .u32 _Z18averagePointGroupsPiPfS0_S_iii_param_5,
	.param .u32 _Z18averagePointGroupsPiPfS0_S_iii_param_6
)
{
	.reg .pred 	%p<41>;
	.reg .b32 	%r<132>;
	.reg .b32 	%f<139>;
	.reg .b64 	%rd<106>;

	ld.param.u64 	%rd19, [_Z18averagePointGroupsPiPfS0_S_iii_param_0];
	ld.param.u64 	%rd20, [_Z18averagePointGroupsPiPfS0_S_iii_param_1];
	ld.param.u64 	%rd21, [_Z18averagePointGroupsPiPfS0_S_iii_param_2];
	ld.param.u64 	%rd18, [_Z18averagePointGroupsPiPfS0_S_iii_param_3];
	ld.param.u32 	%r50, [_Z18averagePointGroupsPiPfS0_S_iii_param_4];
	ld.param.u32 	%r51, [_Z18averagePointGroupsPiPfS0_S_iii_param_5];
	cvta.to.global.u64 	%rd1, %rd20;
	cvta.to.global.u64 	%rd2, %rd19;
	cvta.to.global.u64 	%rd3, %rd21;
	mov.u32 	%r1, %tid.x;
	setp.lt.s32 	%p1, %r51, 1;
	@%p1 bra 	$L__BB0_12;
	mul.lo.s32 	%r2, %r51, %r1;
	and.b32  	%r3, %r51, 7;
	setp.lt.u32 	%p2, %r51, 8;
	mov.b32 	%r117, 0;
	@%p2 bra 	$L__BB0_4;
	and.b32  	%r117, %r51, 2147483640;
	mov.b32 	%r115, 0;
$L__BB0_3:
	.pragma "nounroll";
	add.s32 	%r54, %r115, %r2;
	mul.wide.u32 	%rd22, %r54, 4;
	add.s64 	%rd23, %rd3, %rd22;
	mov.b32 	%r55, 0;
	st.global.u32 	[%rd23], %r55;
	st.global.u32 	[%rd23+4], %r55;
	st.global.u32 	[%rd23+8], %r55;
	st.global.u32 	[%rd23+12], %r55;
	st.global.u32 	[%rd23+16], %r55;
	st.global.u32 	[%rd23+20], %r55;
	st.global.u32 	[%rd23+24], %r55;
	st.global.u32 	[%rd23+28], %r55;
	add.s32 	%r115, %r115, 8;
	setp.ne.s32 	%p3, %r115, %r117;
	@%p3 bra 	$L__BB0_3;
$L__BB0_4:
	setp.eq.s32 	%p4, %r3, 0;
	@%p4 bra 	$L__BB0_12;
	and.b32  	%r8, %r51, 3;
	setp.lt.u32 	%p5, %r3, 4;
	@%p5 bra 	$L__BB0_7;
	add.s32 	%r56, %r117, %r2;
	mul.wide.u32 	%rd24, %r56, 4;
	add.s64 	%rd25, %rd3, %rd24;
	mov.b32 	%r57, 0;
	st.global.u32 	[%rd25], %r57;
	cvt.u64.u32 	%rd26, %r2;
	cvt.u64.u32 	%rd27, %r117;
	add.s64 	%rd28, %rd27, %rd26;
	shl.b64 	%rd29, %rd28, 2;
	add.s64 	%rd30, %rd3, %rd29;
	st.global.u32 	[%rd30+4], %r57;
	st.global.u32 	[%rd30+8], %r57;
	st.global.u32 	[%rd30+12], %r57;
	add.s32 	%r117, %r117, 4;
$L__BB0_7:
	setp.eq.s32 	%p6, %r8, 0;
	@%p6 bra 	$L__BB0_12;
	setp.eq.s32 	%p7, %r8, 1;
	@%p7 bra 	$L__BB0_10;
	add.s32 	%r58, %r117, %r2;
	mul.wide.u32 	%rd31, %r58, 4;
	add.s64 	%rd32, %rd3, %rd31;
	mov.b32 	%r59, 0;
	st.global.u32 	[%rd32], %r59;
	cvt.u64.u32 	%rd33, %r2;
	cvt.u64.u32 	%rd34, %r117;
	add.s64 	%rd35, %rd34, %rd33;
	shl.b64 	%rd36, %rd35, 2;
	add.s64 	%rd37, %rd3, %rd36;
	st.global.u32 	[%rd37+4], %r59;
	add.s32 	%r117, %r117, 2;
$L__BB0_10:
	and.b32  	%r60, %r51, 1;
	setp.eq.b32 	%p8, %r60, 1;
	not.pred 	%p9, %p8;
	@%p9 bra 	$L__BB0_12;
	add.s32 	%r61, %r117, %r2;
	mul.wide.u32 	%rd38, %r61, 4;
	add.s64 	%rd39, %rd3, %rd38;
	mov.b32 	%r62, 0;
	st.global.u32 	[%rd39], %r62;
$L__BB0_12:
	cvta.to.global.u64 	%rd40, %rd18;
	mul.wide.u32 	%rd41, %r1, 4;
	add.s64 	%rd4, %rd40, %rd41;
	mov.b32 	%r63, 0;
	st.global.u32 	[%rd4], %r63;
	bar.sync 	0;
	setp.lt.s32 	%p10, %r50, 1;
	@%p10 bra 	$L__BB0_47;
	setp.lt.s32 	%p11, %r51, 1;
	mul.lo.s32 	%r13, %r51, %r1;
	@%p11 bra 	$L__BB0_31;
	and.b32  	%r14, %r51, 15;
	and.b32  	%r15, %r51, 7;
	and.b32  	%r16, %r51, 2147483632;
	and.b32  	%r17, %r51, 3;
	neg.s32 	%r18, %r16;
	cvt.u64.u32 	%rd5, %r13;
	mov.b32 	%r119, 0;
$L__BB0_15:
	mul.wide.u32 	%rd45, %r119, 4;
	add.s64 	%rd46, %rd2, %rd45;
	ld.global.u32 	%r83, [%rd46];
	setp.eq.s32 	%p21, %r83, %r1;
	@%p21 bra 	$L__BB0_17;
$L__BB0_16:
	add.s32 	%r119, %r119, 1;
	setp.eq.s32 	%p31, %r119, %r50;
	@%p31 bra 	$L__BB0_47;
	bra.uni 	$L__BB0_15;
$L__BB0_17:
	setp.lt.u32 	%p22, %r51, 16;
	mul.lo.s32 	%r23, %r119, %r51;
	mov.b32 	%r122, 0;
	@%p22 bra 	$L__BB0_20;
	shl.b64 	%rd47, %rd5, 2;
	add.s64 	%rd48, %rd47, %rd3;
	add.s64 	%rd103, %rd48, 32;
	mul.wide.u32 	%rd49, %r23, 4;
	add.s64 	%rd50, %rd1, %rd49;
	add.s64 	%rd104, %rd50, 32;
	mov.u32 	%r120, %r18;
$L__BB0_19:
	.pragma "nounroll";
	ld.global.f32 	%f1, [%rd104+-32];
	ld.global.f32 	%f2, [%rd103+-32];
	add.f32 	%f3, %f1, %f2;
	st.global.f32 	[%rd103+-32], %f3;
	ld.global.f32 	%f4, [%rd104+-28];
	ld.global.f32 	%f5, [%rd103+-28];
	add.f32 	%f6, %f4, %f5;
	st.global.f32 	[%rd103+-28], %f6;
	ld.global.f32 	%f7, [%rd104+-24];
	ld.global.f32 	%f8, [%rd103+-24];
	add.f32 	%f9, %f7, %f8;
	st.global.f32 	[%rd103+-24], %f9;
	ld.global.f32 	%f10, [%rd104+-20];
	ld.global.f32 	%f11, [%rd103+-20];
	add.f32 	%f12, %f10, %f11;
	st.global.f32 	[%rd103+-20], %f12;
	ld.global.f32 	%f13, [%rd104+-16];
	ld.global.f32 	%f14, [%rd103+-16];
	add.f32 	%f15, %f13, %f14;
	st.global.f32 	[%rd103+-16], %f15;
	ld.global.f32 	%f16, [%rd104+-12];
	ld.global.f32 	%f17, [%rd103+-12];
	add.f32 	%f18, %f16, %f17;
	st.global.f32 	[%rd103+-12], %f18;
	ld.global.f32 	%f19, [%rd104+-8];
	ld.global.f32 	%f20, [%rd103+-8];
	add.f32 	%f21, %f19, %f20;
	st.global.f32 	[%rd103+-8], %f21;
	ld.global.f32 	%f22, [%rd104+-4];
	ld.global.f32 	%f23, [%rd103+-4];
	add.f32 	%f24, %f22, %f23;
	st.global.f32 	[%rd103+-4], %f24;
	ld.global.f32 	%f25, [%rd104];
	ld.global.f32 	%f26, [%rd103];
	add.f32 	%f27, %f25, %f26;
	st.global.f32 	[%rd103], %f27;
	ld.global.f32 	%f28, [%rd104+4];
	ld.global.f32 	%f29, [%rd103+4];
	add.f32 	%f30, %f28, %f29;
	st.global.f32 	[%rd103+4], %f30;
	ld.global.f32 	%f31, [%rd104+8];
	ld.global.f32 	%f32, [%rd103+8];
	add.f32 	%f33, %f31, %f32;
	st.global.f32 	[%rd103+8], %f33;
	ld.global.f32 	%f34, [%rd104+12];
	ld.global.f32 	%f35, [%rd103+12];
	add.f32 	%f36, %f34, %f35;
	st.global.f32 	[%rd103+12], %f36;
	ld.global.f32 	%f37, [%rd104+16];
	ld.global.f32 	%f38, [%rd103+16];
	add.f32 	%f39, %f37, %f38;
	st.global.f32 	[%rd103+16], %f39;
	ld.global.f32 	%f40, [%rd104+20];
	ld.global.f32 	%f41, [%rd103+20];
	add.f32 	%f42, %f40, %f41;
	st.global.f32 	[%rd103+20], %f42;
	ld.global.f32 	%f43, [%rd104+24];
	ld.global.f32 	%f44, [%rd103+24];
	add.f32 	%f45, %f43, %f44;
	st.global.f32 	[%rd103+24], %f45;
	ld.global.f32 	%f46, [%rd104+28];
	ld.global.f32 	%f47, [%rd103+28];
	add.f32 	%f48, %f46, %f47;
	st.global.f32 	[%rd103+28], %f48;
	add.s32 	%r120, %r120, 16;
	add.s64 	%rd104, %rd104, 64;
	add.s64 	%rd103, %rd103, 64;
	setp.eq.s32 	%p23, %r120, 0;
	mov.u32 	%r122, %r16;
	@%p23 bra 	$L__BB0_20;
	bra.uni 	$L__BB0_19;
$L__BB0_20:
	setp.eq.s32 	%p24, %r14, 0;
	@%p24 bra 	$L__BB0_30;
	add.s32 	%r85, %r14, -1;
	setp.lt.u32 	%p25, %r85, 7;
	@%p25 bra 	$L__BB0_23;
	add.s32 	%r86, %r122, %r23;
	mul.wide.u32 	%rd51, %r86, 4;
	add.s64 	%rd52, %rd1, %rd51;
	ld.global.f32 	%f49, [%rd52];
	add.s32 	%r87, %r122, %r13;
	mul.wide.u32 	%rd53, %r87, 4;
	add.s64 	%rd54, %rd3, %rd53;
	ld.global.f32 	%f50, [%rd54];
	add.f32 	%f51, %f49, %f50;
	st.global.f32 	[%rd54], %f51;
	cvt.u64.u32 	%rd55, %r23;
	cvt.u64.u32 	%rd56, %r122;
	add.s64 	%rd57, %rd56, %rd55;
	shl.b64 	%rd58, %rd57, 2;
	add.s64 	%rd59, %rd1, %rd58;
	ld.global.f32 	%f52, [%rd59+4];
	add.s64 	%rd60, %rd56, %rd5;
	shl.b64 	%rd61, %rd60, 2;
	add.s64 	%rd62, %rd3, %rd61;
	ld.global.f32 	%f53, [%rd62+4];
	add.f32 	%f54, %f52, %f53;
	st.global.f32 	[%rd62+4], %f54;
	ld.global.f32 	%f55, [%rd59+8];
	ld.global.f32 	%f56, [%rd62+8];
	add.f32 	%f57, %f55, %f56;
	st.global.f32 	[%rd62+8], %f57;
	ld.global.f32 	%f58, [%rd59+12];
	ld.global.f32 	%f59, [%rd62+12];
	add.f32 	%f60, %f58, %f59;
	st.global.f32 	[%rd62+12], %f60;
	ld.global.f32 	%f61, [%rd59+16];
	ld.global.f32 	%f62, [%rd62+16];
	add.f32 	%f63, %f61, %f62;
	st.global.f32 	[%rd62+16], %f63;
	ld.global.f32 	%f64, [%rd59+20];
	ld.global.f32 	%f65, [%rd62+20];
	add.f32 	%f66, %f64, %f65;
	st.global.f32 	[%rd62+20], %f66;
	ld.global.f32 	%f67, [%rd59+24];
	ld.global.f32 	%f68, [%rd62+24];
	add.f32 	%f69, %f67, %f68;
	st.global.f32 	[%rd62+24], %f69;
	ld.global.f32 	%f70, [%rd59+28];
	ld.global.f32 	%f71, [%rd62+28];
	add.f32 	%f72, %f70, %f71;
	st.global.f32 	[%rd62+28], %f72;
	add.s32 	%r122, %r122, 8;
$L__BB0_23:
	setp.eq.s32 	%p26, %r15, 0;
	@%p26 bra 	$L__BB0_30;
	add.s32 	%r88, %r15, -1;
	setp.lt.u32 	%p27, %r88, 3;
	@%p27 bra 	$L__BB0_26;
	add.s32 	%r89, %r122, %r23;
	mul.wide.u32 	%rd63, %r89, 4;
	add.s64 	%rd64, %rd1, %rd63;
	ld.global.f32 	%f73, [%rd64];
	add.s32 	%r90, %r122, %r13;
	mul.wide.u32 	%rd65, %r90, 4;
	add.s64 	%rd66, %rd3, %rd65;
	ld.global.f32 	%f74, [%rd66];
	add.f32 	%f75, %f73, %f74;
	st.global.f32 	[%rd66], %f75;
	cvt.u64.u32 	%rd67, %r23;
	cvt.u64.u32 	%rd68, %r122;
	add.s64 	%rd69, %rd68, %rd67;
	shl.b64 	%rd70, %rd69, 2;
	add.s64 	%rd71, %rd1, %rd70;
	ld.global.f32 	%f76, [%rd71+4];
	add.s64 	%rd72, %rd68, %rd5;
	shl.b64 	%rd73, %rd72, 2;
	add.s64 	%rd74, %rd3, %rd73;
	ld.global.f32 	%f77, [%rd74+4];
	add.f32 	%f78, %f76, %f77;
	st.global.f32 	[%rd74+4], %f78;
	ld.global.f32 	%f79, [%rd71+8];
	ld.global.f32 	%f80, [%rd74+8];
	add.f32 	%f81, %f79, %f80;
	st.global.f32 	[%rd74+8], %f81;
	ld.global.f32 	%f82, [%rd71+12];
	ld.global.f32 	%f83, [%rd74+12];
	add.f32 	%f84, %f82, %f83;
	st.global.f32 	[%rd74+12], %f84;
	add.s32 	%r122, %r122, 4;
$L__BB0_26:
	setp.eq.s32 	%p28, %r17, 0;
	@%p28 bra 	$L__BB0_30;
	setp.eq.s32 	%p29, %r17, 1;
	add.s32 	%r91, %r122, %r23;
	mul.wide.u32 	%rd75, %r91, 4;
	add.s64 	%rd76, %rd1, %rd75;
	ld.global.f32 	%f85, [%rd76];
	add.s32 	%r92, %r122, %r13;
	mul.wide.u32 	%rd77, %r92, 4;
	add.s64 	%rd78, %rd3, %rd77;
	ld.global.f32 	%f86, [%rd78];
	add.f32 	%f87, %f85, %f86;
	st.global.f32 	[%rd78], %f87;
	@%p29 bra 	$L__BB0_30;
	setp.eq.s32 	%p30, %r17, 2;
	cvt.u64.u32 	%rd79, %r23;
	cvt.u64.u32 	%rd80, %r122;
	add.s64 	%rd81, %rd80, %rd79;
	shl.b64 	%rd82, %rd81, 2;
	add.s64 	%rd12, %rd1, %rd82;
	ld.global.f32 	%f88, [%rd12+4];
	add.s64 	%rd83, %rd80, %rd5;
	shl.b64 	%rd84, %rd83, 2;
	add.s64 	%rd13, %rd3, %rd84;
	ld.global.f32 	%f89, [%rd13+4];
	add.f32 	%f90, %f88, %f89;
	st.global.f32 	[%rd13+4], %f90;
	@%p30 bra 	$L__BB0_30;
	ld.global.f32 	%f91, [%rd12+8];
	ld.global.f32 	%f92, [%rd13+8];
	add.f32 	%f93, %f91, %f92;
	st.global.f32 	[%rd13+8], %f93;
$L__BB0_30:
	ld.global.u32 	%r93, [%rd4];
	add.s32 	%r94, %r93, 1;
	st.global.u32 	[%rd4], %r94;
	bra.uni 	$L__BB0_16;
$L__BB0_31:
	and.b32  	%r29, %r50, 3;
	setp.lt.u32 	%p12, %r50, 4;
	mov.b32 	%r126, 0;
	@%p12 bra 	$L__BB0_42;
	and.b32  	%r126, %r50, 2147483644;
	mov.b32 	%r124, 0;
$L__BB0_33:
	mul.wide.u32 	%rd42, %r124, 4;
	add.s64 	%rd14, %rd2, %rd42;
	ld.global.u32 	%r66, [%rd14];
	setp.ne.s32 	%p13, %r66, %r1;
	@%p13 bra 	$L__BB0_35;
	ld.global.u32 	%r67, [%rd4];
	add.s32 	%r68, %r67, 1;
	st.global.u32 	[%rd4], %r68;
$L__BB0_35:
	ld.global.u32 	%r69, [%rd14+4];
	setp.ne.s32 	%p14, %r69, %r1;
	@%p14 bra 	$L__BB0_37;
	ld.global.u32 	%r70, [%rd4];
	add.s32 	%r71, %r70, 1;
	st.global.u32 	[%rd4], %r71;
$L__BB0_37:
	ld.global.u32 	%r72, [%rd14+8];
	setp.ne.s32 	%p15, %r72, %r1;
	@%p15 bra 	$L__BB0_39;
	ld.global.u32 	%r73, [%rd4];
	add.s32 	%r74, %r73, 1;
	st.global.u32 	[%rd4], %r74;
$L__BB0_39:
	ld.global.u32 	%r75, [%rd14+12];
	setp.ne.s32 	%p16, %r75, %r1;
	@%p16 bra 	$L__BB0_41;
	ld.global.u32 	%r76, [%rd4];
	add.s32 	%r77, %r76, 1;
	st.global.u32 	[%rd4], %r77;
$L__BB0_41:
	add.s32 	%r124, %r124, 4;
	setp.ne.s32 	%p17, %r124, %r126;
	@%p17 bra 	$L__BB0_33;
$L__BB0_42:
	setp.eq.s32 	%p18, %r29, 0;
	@%p18 bra 	$L__BB0_47;
	mov.b32 	%r127, 0;
$L__BB0_44:
	.pragma "nounroll";
	mul.wide.u32 	%rd43, %r126, 4;
	add.s64 	%rd44, %rd2, %rd43;
	ld.global.u32 	%r79, [%rd44];
	setp.ne.s32 	%p19, %r79, %r1;
	@%p19 bra 	$L__BB0_46;
	ld.global.u32 	%r80, [%rd4];
	add.s32 	%r81, %r80, 1;
	st.global.u32 	[%rd4], %r81;
$L__BB0_46:
	add.s32 	%r126, %r126, 1;
	add.s32 	%r127, %r127, 1;
	setp.ne.s32 	%p20, %r127, %r29;
	@%p20 bra 	$L__BB0_44;
$L__BB0_47:
	setp.lt.s32 	%p32, %r51, 1;
	bar.sync 	0;
	@%p32 bra 	$L__BB0_59;
	mul.lo.s32 	%r38, %r51, %r1;
	and.b32  	%r39, %r51, 7;
	setp.lt.u32 	%p33, %r51, 8;
	mov.b32 	%r130, 0;
	@%p33 bra 	$L__BB0_51;
	and.b32  	%r130, %r51, 2147483640;
	neg.s32 	%r128, %r130;
	mul.wide.u32 	%rd85, %r38, 4;
	add.s64 	%rd86, %rd85, %rd3;
	add.s64 	%rd105, %rd86, 16;
$L__BB0_50:
	.pragma "nounroll";
	ld.global.f32 	%f94, [%rd105+-16];
	ld.global.u32 	%r96, [%rd4];
	cvt.rn.f32.s32 	%f95, %r96;
	div.rn.f32 	%f96, %f94, %f95;
	st.global.f32 	[%rd105+-16], %f96;
	ld.global.f32 	%f97, [%rd105+-12];
	ld.global.u32 	%r97, [%rd4];
	cvt.rn.f32.s32 	%f98, %r97;
	div.rn.f32 	%f99, %f97, %f98;
	st.global.f32 	[%rd105+-12], %f99;
	ld.global.f32 	%f100, [%rd105+-8];
	ld.global.u32 	%r98, [%rd4];
	cvt.rn.f32.s32 	%f101, %r98;
	div.rn.f32 	%f102, %f100, %f101;
	st.global.f32 	[%rd105+-8], %f102;
	ld.global.f32 	%f103, [%rd105+-4];
	ld.global.u32 	%r99, [%rd4];
	cvt.rn.f32.s32 	%f104, %r99;
	div.rn.f32 	%f105, %f103, %f104;
	st.global.f32 	[%rd105+-4], %f105;
	ld.global.f32 	%f106, [%rd105];
	ld.global.u32 	%r100, [%rd4];
	cvt.rn.f32.s32 	%f107, %r100;
	div.rn.f32 	%f108, %f106, %f107;
	st.global.f32 	[%rd105], %f108;
	ld.global.f32 	%f109, [%rd105+4];
	ld.global.u32 	%r101, [%rd4];
	cvt.rn.f32.s32 	%f110, %r101;
	div.rn.f32 	%f111, %f109, %f110;
	st.global.f32 	[%rd105+4], %f111;
	ld.global.f32 	%f112, [%rd105+8];
	ld.global.u32 	%r102, [%rd4];
	cvt.rn.f32.s32 	%f113, %r102;
	div.rn.f32 	%f114, %f112, %f113;
	st.global.f32 	[%rd105+8], %f114;
	ld.global.f32 	%f115, [%rd105+12];
	ld.global.u32 	%r103, [%rd4];
	cvt.rn.f32.s32 	%f116, %r103;
	div.rn.f32 	%f117, %f115, %f116;
	st.global.f32 	[%rd105+12], %f117;
	add.s32 	%r128, %r128, 8;
	add.s64 	%rd105, %rd105, 32;
	setp.ne.s32 	%p34, %r128, 0;
	@%p34 bra 	$L__BB0_50;
$L__BB0_51:
	setp.eq.s32 	%p35, %r39, 0;
	@%p35 bra 	$L__BB0_59;
	and.b32  	%r45, %r51, 3;
	setp.lt.u32 	%p36, %r39, 4;
	@%p36 bra 	$L__BB0_54;
	add.s32 	%r104, %r130, %r38;
	mul.wide.u32 	%rd87, %r104, 4;
	add.s64 	%rd88, %rd3, %rd87;
	ld.global.f32 	%f118, [%rd88];
	ld.global.u32 	%r105, [%rd4];
	cvt.rn.f32.s32 	%f119, %r105;
	div.rn.f32 	%f120, %f118, %f119;
	st.global.f32 	[%rd88], %f120;
	cvt.u64.u32 	%rd89, %r38;
	cvt.u64.u32 	%rd90, %r130;
	add.s64 	%rd91, %rd90, %rd89;
	shl.b64 	%rd92, %rd91, 2;
	add.s64 	%rd93, %rd3, %rd92;
	ld.global.f32 	%f121, [%rd93+4];
	ld.global.u32 	%r106, [%rd4];
	cvt.rn.f32.s32 	%f122, %r106;
	div.rn.f32 	%f123, %f121, %f122;
	st.global.f32 	[%rd93+4], %f123;
	ld.global.f32 	%f124, [%rd93+8];
	ld.global.u32 	%r107, [%rd4];
	cvt.rn.f32.s32 	%f125, %r107;
	div.rn.f32 	%f126, %f124, %f125;
	st.global.f32 	[%rd93+8], %f126;
	ld.global.f32 	%f127, [%rd93+12];
	ld.global.u32 	%r108, [%rd4];
	cvt.rn.f32.s32 	%f128, %r108;
	div.rn.f32 	%f129, %f127, %f128;
	st.global.f32 	[%rd93+12], %f129;
	add.s32 	%r130, %r130, 4;
$L__BB0_54:
	setp.eq.s32 	%p37, %r45, 0;
	@%p37 bra 	$L__BB0_59;
	setp.eq.s32 	%p38, %r45, 1;
	@%p38 bra 	$L__BB0_57;
	add.s32 	%r109, %r130, %r38;
	mul.wide.u32 	%rd94, %r109, 4;
	add.s64 	%rd95, %rd3, %rd94;
	ld.global.f32 	%f130, [%rd95];
	ld.global.u32 	%r110, [%rd4];
	cvt.rn.f32.s32 	%f131, %r110;
	div.rn.f32 	%f132, %f130, %f131;
	st.global.f32 	[%rd95], %f132;
	cvt.u64.u32 	%rd96, %r38;
	cvt.u64.u32 	%rd97, %r130;
	add.s64 	%rd98, %rd97, %rd96;
	shl.b64 	%rd99, %rd98, 2;
	add.s64 	%rd100, %rd3, %rd99;
	ld.global.f32 	%f133, [%rd100+4];
	ld.global.u32 	%r111, [%rd4];
	cvt.rn.f32.s32 	%f134, %r111;
	div.rn.f32 	%f135, %f133, %f134;
	st.global.f32 	[%rd100+4], %f135;
	add.s32 	%r130, %r130, 2;
$L__BB0_57:
	and.b32  	%r112, %r51, 1;
	setp.eq.b32 	%p39, %r112, 1;
	not.pred 	%p40, %p39;
	@%p40 bra 	$L__BB0_59;
	add.s32 	%r113, %r130, %r38;
	mul.wide.u32 	%rd101, %r113, 4;
	add.s64 	%rd102, %rd3, %rd101;
	ld.global.f32 	%f136, [%rd102];
	ld.global.u32 	%r114, [%rd4];
	cvt.rn.f32.s32 	%f137, %r114;
	div.rn.f32 	%f138, %f136, %f137;
	st.global.f32 	[%rd102], %f138;
$L__BB0_59:
	ret;

}
	// .globl	_Z13calc_distancePfS_S_iii
.visible .entry _Z13calc_distancePfS_S_iii(
	.param .u64 .ptr .align 1 _Z13calc_distancePfS_S_iii_param_0,
	.param .u64 .ptr .align 1 _Z13calc_distancePfS_S_iii_param_1,
	.param .u64 .ptr .align 1 _Z13calc_distancePfS_S_iii_param_2,
	.param .u32 _Z13calc_distancePfS_S_iii_param_3,
	.param .u32 _Z13calc_distancePfS_S_iii_param_4,
	.param .u32 _Z13calc_distancePfS_S_iii_param_5
)
{
	.reg .pred 	%p<10>;
	.reg .b32 	%r<31>;
	.reg .b32 	%f<83>;
	.reg .b64 	%rd<51>;

	ld.param.u64 	%rd10, [_Z13calc_distancePfS_S_iii_param_0];
	ld.param.u64 	%rd11, [_Z13calc_distancePfS_S_iii_param_1];
	ld.param.u64 	%rd9, [_Z13calc_distancePfS_S_iii_param_2];
	ld.param.u32 	%r16, [_Z13calc_distancePfS_S_iii_param_3];
	ld.param.u32 	%r17, [_Z13calc_distancePfS_S_iii_param_4];
	cvta.to.global.u64 	%rd1, %rd11;
	cvta.to.global.u64 	%rd2, %rd10;
	mov.u32 	%r1, %ctaid.x;
	mov.u32 	%r2, %tid.x;
	setp.lt.s32 	%p1, %r17, 1;
	mov.f32 	%f82, 0f00000000;
	@%p1 bra 	$L__BB1_12;
	mul.lo.s32 	%r3, %r17, %r1;
	mul.lo.s32 	%r4, %r17, %r2;
	and.b32  	%r5, %r17, 7;
	setp.lt.u32 	%p2, %r17, 8;
	mov.b32 	%r29, 0;
	mov.f32 	%f82, 0f00000000;
	@%p2 bra 	$L__BB1_4;
	and.b32  	%r29, %r17, 2147483640;
	neg.s32 	%r27, %r29;
	mul.wide.u32 	%rd12, %r3, 4;
	add.s64 	%rd13, %rd12, %rd2;
	add.s64 	%rd50, %rd13, 16;
	mul.wide.u32 	%rd14, %r4, 4;
	add.s64 	%rd15, %rd14, %rd1;
	add.s64 	%rd49, %rd15, 16;
	mov.f32 	%f82, 0f00000000;
$L__BB1_3:
	.pragma "nounroll";
	ld.global.f32 	%f17, [%rd50+-16];
	ld.global.f32 	%f18, [%rd49+-16];
	sub.f32 	%f19, %f17, %f18;
	fma.rn.f32 	%f20, %f19, %f19, %f82;
	ld.global.f32 	%f21, [%rd50+-12];
	ld.global.f32 	%f22, [%rd49+-12];
	sub.f32 	%f23, %f21, %f22;
	fma.rn.f32 	%f24, %f23, %f23, %f20;
	ld.global.f32 	%f25, [%rd50+-8];
	ld.global.f32 	%f26, [%rd49+-8];
	sub.f32 	%f27, %f25, %f26;
	fma.rn.f32 	%f28, %f27, %f27, %f24;
	ld.global.f32 	%f29, [%rd50+-4];
	ld.global.f32 	%f30, [%rd49+-4];
	sub.f32 	%f31, %f29, %f30;
	fma.rn.f32 	%f32, %f31, %f31, %f28;
	ld.global.f32 	%f33, [%rd50];
	ld.global.f32 	%f34, [%rd49];
	sub.f32 	%f35, %f33, %f34;
	fma.rn.f32 	%f36, %f35, %f35, %f32;
	ld.global.f32 	%f37, [%rd50+4];
	ld.global.f32 	%f38, [%rd49+4];
	sub.f32 	%f39, %f37, %f38;
	fma.rn.f32 	%f40, %f39, %f39, %f36;
	ld.global.f32 	%f41, [%rd50+8];
	ld.global.f32 	%f42, [%rd49+8];
	sub.f32 	%f43, %f41, %f42;
	fma.rn.f32 	%f44, %f43, %f43, %f40;
	ld.global.f32 	%f45, [%rd50+12];
	ld.global.f32 	%f46, [%rd49+12];
	sub.f32 	%f47, %f45, %f46;
	fma.rn.f32 	%f82, %f47, %f47, %f44;
	add.s32 	%r27, %r27, 8;
	add.s64 	%rd50, %rd50, 32;
	add.s64 	%rd49, %rd49, 32;
	setp.ne.s32 	%p3, %r27, 0;
	@%p3 bra 	$L__BB1_3;
$L__BB1_4:
	setp.eq.s32 	%p4, %r5, 0;
	@%p4 bra 	$L__BB1_12;
	and.b32  	%r11, %r17, 3;
	setp.lt.u32 	%p5, %r5, 4;
	@%p5 bra 	$L__BB1_7;
	add.s32 	%r19, %r29, %r3;
	mul.wide.u32 	%rd16, %r19, 4;
	add.s64 	%rd17, %rd2, %rd16;
	ld.global.f32 	%f49, [%rd17];
	add.s32 	%r20, %r29, %r4;
	mul.wide.u32 	%rd18, %r20, 4;
	add.s64 	%rd19, %rd1, %rd18;
	ld.global.f32 	%f50, [%rd19];
	sub.f32 	%f51, %f49, %f50;
	fma.rn.f32 	%f52, %f51, %f51, %f82;
	cvt.u64.u32 	%rd20, %r3;
	cvt.u64.u32 	%rd21, %r29;
	add.s64 	%rd22, %rd21, %rd20;
	shl.b64 	%rd23, %rd22, 2;
	add.s64 	%rd24, %rd2, %rd23;
	ld.global.f32 	%f53, [%rd24+4];
	cvt.u64.u32 	%rd25, %r4;
	add.s64 	%rd26, %rd21, %rd25;
	shl.b64 	%rd27, %rd26, 2;
	add.s64 	%rd28, %rd1, %rd27;
	ld.global.f32 	%f54, [%rd28+4];
	sub.f32 	%f55, %f53, %f54;
	fma.rn.f32 	%f56, %f55, %f55, %f52;
	ld.global.f32 	%f57, [%rd24+8];
	ld.global.f32 	%f58, [%rd28+8];
	sub.f32 	%f59, %f57, %f58;
	fma.rn.f32 	%f60, %f59, %f59, %f56;
	ld.global.f32 	%f61, [%rd24+12];
	ld.global.f32 	%f62, [%rd28+12];
	sub.f32 	%f63, %f61, %f62;
	fma.rn.f32 	%f82, %f63, %f63, %f60;
	add.s32 	%r29, %r29, 4;
$L__BB1_7:
	setp.eq.s32 	%p6, %r11, 0;
	@%p6 bra 	$L__BB1_12;
	setp.eq.s32 	%p7, %r11, 1;
	@%p7 bra 	$L__BB1_10;
	add.s32 	%r21, %r29, %r3;
	mul.wide.u32 	%rd29, %r21, 4;
	add.s64 	%rd30, %rd2, %rd29;
	ld.global.f32 	%f65, [%rd30];
	add.s32 	%r22, %r29, %r4;
	mul.wide.u32 	%rd31, %r22, 4;
	add.s64 	%rd32, %rd1, %rd31;
	ld.global.f32 	%f66, [%rd32];
	sub.f32 	%f67, %f65, %f66;
	fma.rn.f32 	%f68, %f67, %f67, %f82;
	cvt.u64.u32 	%rd33, %r3;
	cvt.u64.u32 	%rd34, %r29;
	add.s64 	%rd35, %rd34, %rd33;
	shl.b64 	%rd36, %rd35, 2;
	add.s64 	%rd37, %rd2, %rd36;
	ld.global.f32 	%f69, [%rd37+4];
	cvt.u64.u32 	%rd38, %r4;
	add.s64 	%rd39, %rd34, %rd38;
	shl.b64 	%rd40, %rd39, 2;
	add.s64 	%rd41, %rd1, %rd40;
	ld.global.f32 	%f70, [%rd41+4];
	sub.f32 	%f71, %f69, %f70;
	fma.rn.f32 	%f82, %f71, %f71, %f68;
	add.s32 	%r29, %r29, 2;
$L__BB1_10:
	and.b32  	%r23, %r17, 1;
	setp.eq.b32 	%p8, %r23, 1;
	not.pred 	%p9, %p8;
	@%p9 bra 	$L__BB1_12;
	add.s32 	%r24, %r29, %r3;
	mul.wide.u32 	%rd42, %r24, 4;
	add.s64 	%rd43, %rd2, %rd42;
	ld.global.f32 	%f72, [%rd43];
	add.s32 	%r25, %r29, %r4;
	mul.wide.u32 	%rd44, %r25, 4;
	add.s64 	%rd45, %rd1, %rd44;
	ld.global.f32 	%f73, [%rd45];
	sub.f32 	%f74, %f72, %f73;
	fma.rn.f32 	%f82, %f74, %f74, %f82;
$L__BB1_12:
	cvta.to.global.u64 	%rd46, %rd9;
	mad.lo.s32 	%r26, %r16, %r2, %r1;
	mul.wide.s32 	%rd47, %r26, 4;
	add.s64 	%rd48, %rd46, %rd47;
	st.global.f32 	[%rd48], %f82;
	ret;

}
	// .globl	_Z12findNewGroupPfPiiii
.visible .entry _Z12findNewGroupPfPiiii(
	.param .u64 .ptr .align 1 _Z12findNewGroupPfPiiii_param_0,
	.param .u64 .ptr .align 1 _Z12findNewGroupPfPiiii_param_1,
	.param .u32 _Z12findNewGroupPfPiiii_param_2,
	.param .u32 _Z12findNewGroupPfPiiii_param_3,
	.param .u32 _Z12findNewGroupPfPiiii_param_4
)
{
	.reg .pred 	%p<39>;
	.reg .b32 	%r<69>;
	.reg .b32 	%f<99>;
	.reg .b64 	%rd<44>;

	ld.param.u64 	%rd31, [_Z12findNewGroupPfPiiii_param_0];
	ld.param.u64 	%rd32, [_Z12findNewGroupPfPiiii_param_1];
	ld.param.u32 	%r26, [_Z12findNewGroupPfPiiii_param_2];
	ld.param.u32 	%r27, [_Z12findNewGroupPfPiiii_param_4];
	cvta.to.global.u64 	%rd33, %rd32;
	cvta.to.global.u64 	%rd34, %rd31;
	mov.u32 	%r28, %ctaid.x;
	mul.wide.u32 	%rd35, %r28, 4;
	add.s64 	%rd1, %rd34, %rd35;
	ld.global.f32 	%f66, [%rd1];
	add.s64 	%rd2, %rd33, %rd35;
	mov.b32 	%r29, 0;
	st.global.u32 	[%rd2], %r29;
	setp.lt.s32 	%p1, %r27, 1;
	@%p1 bra 	$L__BB2_71;
	and.b32  	%r1, %r27, 15;
	setp.lt.u32 	%p2, %r27, 16;
	mov.b32 	%r64, 0;
	@%p2 bra 	$L__BB2_36;
	and.b32  	%r64, %r27, 2147483632;
	neg.s32 	%r62, %r64;
	shl.b32 	%r4, %r26, 4;
	mov.b32 	%r61, 7;
	mov.b32 	%r60, 0;
	mul.wide.s32 	%rd4, %r26, 4;
$L__BB2_3:
	.pragma "nounroll";
	mul.wide.s32 	%rd36, %r60, 4;
	add.s64 	%rd3, %rd1, %rd36;
	ld.global.f32 	%f3, [%rd3];
	setp.leu.f32 	%p3, %f66, %f3;
	@%p3 bra 	$L__BB2_5;
	add.s32 	%r33, %r61, -7;
	st.global.u32 	[%rd2], %r33;
	mov.f32 	%f66, %f3;
$L__BB2_5:
	add.s64 	%rd5, %rd3, %rd4;
	ld.global.f32 	%f5, [%rd5];
	setp.leu.f32 	%p4, %f66, %f5;
	@%p4 bra 	$L__BB2_7;
	add.s32 	%r34, %r61, -6;
	st.global.u32 	[%rd2], %r34;
	mov.f32 	%f66, %f5;
$L__BB2_7:
	add.s64 	%rd6, %rd5, %rd4;
	ld.global.f32 	%f7, [%rd6];
	setp.leu.f32 	%p5, %f66, %f7;
	@%p5 bra 	$L__BB2_9;
	add.s32 	%r35, %r61, -5;
	st.global.u32 	[%rd2], %r35;
	mov.f32 	%f66, %f7;
$L__BB2_9:
	add.s64 	%rd7, %rd6, %rd4;
	ld.global.f32 	%f9, [%rd7];
	setp.leu.f32 	%p6, %f66, %f9;
	@%p6 bra 	$L__BB2_11;
	add.s32 	%r36, %r61, -4;
	st.global.u32 	[%rd2], %r36;
	mov.f32 	%f66, %f9;
$L__BB2_11:
	add.s64 	%rd8, %rd7, %rd4;
	ld.global.f32 	%f11, [%rd8];
	setp.leu.f32 	%p7, %f66, %f11;
	@%p7 bra 	$L__BB2_13;
	add.s32 	%r37, %r61, -3;
	st.global.u32 	[%rd2], %r37;
	mov.f32 	%f66, %f11;
$L__BB2_13:
	add.s64 	%rd9, %rd8, %rd4;
	ld.global.f32 	%f13, [%rd9];
	setp.leu.f32 	%p8, %f66, %f13;
	@%p8 bra 	$L__BB2_15;
	add.s32 	%r38, %r61, -2;
	st.global.u32 	[%rd2], %r38;
	mov.f32 	%f66, %f13;
$L__BB2_15:
	add.s64 	%rd10, %rd9, %rd4;
	ld.global.f32 	%f15, [%rd10];
	setp.leu.f32 	%p9, %f66, %f15;
	@%p9 bra 	$L__BB2_17;
	add.s32 	%r39, %r61, -1;
	st.global.u32 	[%rd2], %r39;
	mov.f32 	%f66, %f15;
$L__BB2_17:
	add.s64 	%rd11, %rd10, %rd4;
	ld.global.f32 	%f17, [%rd11];
	setp.leu.f32 	%p10, %f66, %f17;
	@%p10 bra 	$L__BB2_19;
	st.global.u32 	[%rd2], %r61;
	mov.f32 	%f66, %f17;
$L__BB2_19:
	add.s64 	%rd12, %rd11, %rd4;
	ld.global.f32 	%f19, [%rd12];
	setp.leu.f32 	%p11, %f66, %f19;
	@%p11 bra 	$L__BB2_21;
	add.s32 	%r40, %r61, 1;
	st.global.u32 	[%rd2], %r40;
	mov.f32 	%f66, %f19;
$L__BB2_21:
	add.s64 	%rd13, %rd12, %rd4;
	ld.global.f32 	%f21, [%rd13];
	setp.leu.f32 	%p12, %f66, %f21;
	@%p12 bra 	$L__BB2_23;
	add.s32 	%r41, %r61, 2;
	st.global.u32 	[%rd2], %r41;
	mov.f32 	%f66, %f21;
$L__BB2_23:
	add.s64 	%rd14, %rd13, %rd4;
	ld.global.f32 	%f23, [%rd14];
	setp.leu.f32 	%p13, %f66, %f23;
	@%p13 bra 	$L__BB2_25;
	add.s32 	%r42, %r61, 3;
	st.global.u32 	[%rd2], %r42;
	mov.f32 	%f66, %f23;
$L__BB2_25:
	add.s64 	%rd15, %rd14, %rd4;
	ld.global.f32 	%f25, [%rd15];
	setp.leu.f32 	%p14, %f66, %f25;
	@%p14 bra 	$L__BB2_27;
	add.s32 	%r43, %r61, 4;
	st.global.u32 	[%rd2], %r43;
	mov.f32 	%f66, %f25;
$L__BB2_27:
	add.s64 	%rd16, %rd15, %rd4;
	ld.global.f32 	%f27, [%rd16];
	setp.leu.f32 	%p15, %f66, %f27;
	@%p15 bra 	$L__BB2_29;
	add.s32 	%r44, %r61, 5;
	st.global.u32 	[%rd2], %r44;
	mov.f32 	%f66, %f27;
$L__BB2_29:
	add.s64 	%rd17, %rd16, %rd4;
	ld.global.f32 	%f29, [%rd17];
	setp.leu.f32 	%p16, %f66, %f29;
	@%p16 bra 	$L__BB2_31;
	add.s32 	%r45, %r61, 6;
	st.global.u32 	[%rd2], %r45;
	mov.f32 	%f66, %f29;
$L__BB2_31:
	add.s64 	%rd18, %rd17, %rd4;
	ld.global.f32 	%f31, [%rd18];
	setp.leu.f32 	%p17, %f66, %f31;
	@%p17 bra 	$L__BB2_33;
	add.s32 	%r46, %r61, 7;
	st.global.u32 	[%rd2], %r46;
	mov.f32 	%f66, %f31;
$L__BB2_33:
	add.s64 	%rd37, %rd18, %rd4;
	ld.global.f32 	%f33, [%rd37];
	setp.leu.f32 	%p18, %f66, %f33;
	@%p18 bra 	$L__BB2_35;
	add.s32 	%r47, %r61, 8;
	st.global.u32 	[%rd2], %r47;
	mov.f32 	%f66, %f33;
$L__BB2_35:
	add.s32 	%r62, %r62, 16;
	add.s32 	%r61, %r61, 16;
	add.s32 	%r60, %r60, %r4;
	setp.ne.s32 	%p19, %r62, 0;
	@%p19 bra 	$L__BB2_3;
$L__BB2_36:
	setp.eq.s32 	%p20, %r1, 0;
	@%p20 bra 	$L__BB2_71;
	and.b32  	%r12, %r27, 7;
	setp.lt.u32 	%p21, %r1, 8;
	@%p21 bra 	$L__BB2_55;
	mul.lo.s32 	%r48, %r64, %r26;
	mul.wide.s32 	%rd38, %r48, 4;
	add.s64 	%rd19, %rd1, %rd38;
	ld.global.f32 	%f36, [%rd19];
	setp.leu.f32 	%p22, %f66, %f36;
	@%p22 bra 	$L__BB2_40;
	st.global.u32 	[%rd2], %r64;
	mov.f32 	%f66, %f36;
$L__BB2_40:
	mul.wide.s32 	%rd20, %r26, 4;
	add.s64 	%rd21, %rd19, %rd20;
	ld.global.f32 	%f38, [%rd21];
	setp.leu.f32 	%p23, %f66, %f38;
	@%p23 bra 	$L__BB2_42;
	add.s32 	%r49, %r64, 1;
	st.global.u32 	[%rd2], %r49;
	mov.f32 	%f66, %f38;
$L__BB2_42:
	add.s64 	%rd22, %rd21, %rd20;
	ld.global.f32 	%f40, [%rd22];
	setp.leu.f32 	%p24, %f66, %f40;
	@%p24 bra 	$L__BB2_44;
	add.s32 	%r50, %r64, 2;
	st.global.u32 	[%rd2], %r50;
	mov.f32 	%f66, %f40;
$L__BB2_44:
	add.s64 	%rd23, %rd22, %rd20;
	ld.global.f32 	%f42, [%rd23];
	setp.leu.f32 	%p25, %f66, %f42;
	@%p25 bra 	$L__BB2_46;
	add.s32 	%r51, %r64, 3;
	st.global.u32 	[%rd2], %r51;
	mov.f32 	%f66, %f42;
$L__BB2_46:
	add.s64 	%rd24, %rd23, %rd20;
	ld.global.f32 	%f44, [%rd24];
	setp.leu.f32 	%p26, %f66, %f44;
	@%p26 bra 	$L__BB2_48;
	add.s32 	%r52, %r64, 4;
	st.global.u32 	[%rd2], %r52;
	mov.f32 	%f66, %f44;
$L__BB2_48:
	add.s64 	%rd25, %rd24, %rd20;
	ld.global.f32 	%f46, [%rd25];
	setp.leu.f32 	%p27, %f66, %f46;
	@%p27 bra 	$L__BB2_50;
	add.s32 	%r53, %r64, 5;
	st.global.u32 	[%rd2], %r53;
	mov.f32 	%f66, %f46;
$L__BB2_50:
	add.s64 	%rd26, %rd25, %rd20;
	ld.global.f32 	%f48, [%rd26];
	setp.leu.f32 	%p28, %f66, %f48;
	@%p28 bra 	$L__BB2_52;
	add.s32 	%r54, %r64, 6;
	st.global.u32 	[%rd2], %r54;
	mov.f32 	%f66, %f48;
$L__BB2_52:
	add.s64 	%rd39, %rd26, %rd20;
	ld.global.f32 	%f50, [%rd39];
	setp.leu.f32 	%p29, %f66, %f50;
	@%p29 bra 	$L__BB2_54;
	add.s32 	%r55, %r64, 7;
	st.global.u32 	[%rd2], %r55;
	mov.f32 	%f66, %f50;
$L__BB2_54:
	add.s32 	%r64, %r64, 8;
$L__BB2_55:
	setp.eq.s32 	%p30, %r12, 0;
	@%p30 bra 	$L__BB2_71;
	and.b32  	%r15, %r27, 3;
	setp.lt.u32 	%p31, %r12, 4;
	@%p31 bra 	$L__BB2_66;
	mul.lo.s32 	%r56, %r64, %r26;
	mul.wide.s32 	%rd40, %r56, 4;
	add.s64 	%rd27, %rd1, %rd40;
	ld.global.f32 	%f53, [%rd27];
	setp.leu.f32 	%p32, %f66, %f53;
	@%p32 bra 	$L__BB2_59;
	st.global.u32 	[%rd2], %r64;
	mov.f32 	%f66, %f53;
$L__BB2_59:
	mul.wide.s32 	%rd28, %r26, 4;
	add.s64 	%rd29, %rd27, %rd28;
	ld.global.f32 	%f55, [%rd29];
	setp.leu.f32 	%p33, %f66, %f55;
	@%p33 bra 	$L__BB2_61;
	add.s32 	%r57, %r64, 1;
	st.global.u32 	[%rd2], %r57;
	mov.f32 	%f66, %f55;
$L__BB2_61:
	add.s64 	%rd30, %rd29, %rd28;
	ld.global.f32 	%f57, [%rd30];
	setp.leu.f32 	%p34, %f66, %f57;
	@%p34 bra 	$L__BB2_63;
	add.s32 	%r58, %r64, 2;
	st.global.u32 	[%rd2], %r58;
	mov.f32 	%f66, %f57;
$L__BB2_63:
	add.s64 	%rd41, %rd30, %rd28;
	ld.global.f32 	%f59, [%rd41];
	setp.leu.f32 	%p35, %f66, %f59;
	@%p35 bra 	$L__BB2_65;
	add.s32 	%r59, %r64, 3;
	st.global.u32 	[%rd2], %r59;
	mov.f32 	%f66, %f59;
$L__BB2_65:
	add.s32 	%r64, %r64, 4;
$L__BB2_66:
	setp.eq.s32 	%p36, %r15, 0;
	@%p36 bra 	$L__BB2_71;
	mul.lo.s32 	%r67, %r64, %r26;
	neg.s32 	%r66, %r15;
$L__BB2_68:
	.pragma "nounroll";
	mul.wide.s32 	%rd42, %r67, 4;
	add.s64 	%rd43, %rd1, %rd42;
	ld.global.f32 	%f63, [%rd43];
	setp.leu.f32 	%p37, %f66, %f63;
	@%p37 bra 	$L__BB2_70;
	st.global.u32 	[%rd2], %r64;
	mov.f32 	%f66, %f63;
$L__BB2_70:
	add.s32 	%r64, %r64, 1;
	add.s32 	%r67, %r67, %r26;
	add.s32 	%r66, %r66, 1;
	setp.ne.s32 	%p38, %r66, 0;
	@%p38 bra 	$L__BB2_68;
$L__BB2_71:
	ret;

}


// ===== COMPILED SASS (sm_100) =====

	.target	sm_100

	.elftype	@"ET_EXEC"


//--------------------- .note.nv.tkinfo           --------------------------
	.section	.note.nv.tkinfo,"",@"SHT_NOTE"
	.sectionflags	@"SHF_NOTE_NV_TKINFO"
	.tkinfo
        /*0018*/ 	.word	0x00000002
        /*0030*/ 	.string	""
        /*0030*/ 	.string	"ptxas"
        /*0030*/ 	.string	"Cuda compilation tools, release 13.0, V13.0.88"
        /*0030*/ 	.string	"Build cuda_13.0.r13.0/compiler.36424714_0"
        /*0030*/ 	.string	"-arch sm_100 -m 64 "



//--------------------- .note.nv.cuinfo           --------------------------
	.section	.note.nv.cuinfo,"",@"SHT_NOTE"
	.sectionflags	@"SHF_NOTE_NV_CUINFO"
        /*0018*/ 	.short	0x0002
        /*001a*/ 	.short	0x0064
        /*001c*/ 	.short	0x0082
	.zero		2


//--------------------- .nv.info                  --------------------------
	.section	.nv.info,"",@"SHT_CUDA_INFO"
	.align	4


	//----- nvinfo : EIATTR_REGCOUNT
	.align		4
        /*0000*/ 	.byte	0x04, 0x2f
        /*0002*/ 	.short	(.L_1 - .L_0)
	.align		4
.L_0:
        /*0004*/ 	.word	index@(_Z18averagePointGroupsPiPfS0_S_iii)
        /*0008*/ 	.word	0x0000001c


	//----- nvinfo : EIATTR_FRAME_SIZE
	.align		4
.L_1:
        /*000c*/ 	.byte	0x04, 0x11
        /*000e*/ 	.short	(.L_3 - .L_2)
	.align		4
.L_2:
        /*0010*/ 	.word	index@($__internal_0_$__cuda_sm3x_div_rn_noftz_f32_slowpath)
        /*0014*/ 	.word	0x00000000


	//----- nvinfo : EIATTR_FRAME_SIZE
	.align		4
.L_3:
        /*0018*/ 	.byte	0x04, 0x11
        /*001a*/ 	.short	(.L_5 - .L_4)
	.align		4
.L_4:
        /*001c*/ 	.word	index@(_Z18averagePointGroupsPiPfS0_S_iii)
        /*0020*/ 	.word	0x00000000


	//----- nvinfo : EIATTR_REGCOUNT
	.align		4
.L_5:
        /*0024*/ 	.byte	0x04, 0x2f
        /*0026*/ 	.short	(.L_7 - .L_6)
	.align		4
.L_6:
        /*0028*/ 	.word	index@(_Z13calc_distancePfS_S_iii)
        /*002c*/ 	.word	0x0000001d


	//----- nvinfo : EIATTR_FRAME_SIZE
	.align		4
.L_7:
        /*0030*/ 	.byte	0x04, 0x11
        /*0032*/ 	.short	(.L_9 - .L_8)
	.align		4
.L_8:
        /*0034*/ 	.word	index@(_Z13calc_distancePfS_S_iii)
        /*0038*/ 	.word	0x00000000


	//----- nvinfo : EIATTR_REGCOUNT
	.align		4
.L_9:
        /*003c*/ 	.byte	0x04, 0x2f
        /*003e*/ 	.short	(.L_11 - .L_10)
	.align		4
.L_10:
        /*0040*/ 	.word	index@(_Z12findNewGroupPfPiiii)
        /*0044*/ 	.word	0x0000001e


	//----- nvinfo : EIATTR_FRAME_SIZE
	.align		4
.L_11:
        /*0048*/ 	.byte	0x04, 0x11
        /*004a*/ 	.short	(.L_13 - .L_12)
	.align		4
.L_12:
        /*004c*/ 	.word	index@(_Z12findNewGroupPfPiiii)
        /*0050*/ 	.word	0x00000000


	//----- nvinfo : EIATTR_MIN_STACK_SIZE
	.align		4
.L_13:
        /*0054*/ 	.byte	0x04, 0x12
        /*0056*/ 	.short	(.L_15 - .L_14)
	.align		4
.L_14:
        /*0058*/ 	.word	index@(_Z12findNewGroupPfPiiii)
        /*005c*/ 	.word	0x00000000


	//----- nvinfo : EIATTR_MIN_STACK_SIZE
	.align		4
.L_15:
        /*0060*/ 	.byte	0x04, 0x12
        /*0062*/ 	.short	(.L_17 - .L_16)
	.align		4
.L_16:
        /*0064*/ 	.word	index@(_Z13calc_distancePfS_S_iii)
        /*0068*/ 	.word	0x00000000


	//----- nvinfo : EIATTR_MIN_STACK_SIZE
	.align		4
.L_17:
        /*006c*/ 	.byte	0x04, 0x12
        /*006e*/ 	.short	(.L_19 - .L_18)
	.align		4
.L_18:
        /*0070*/ 	.word	index@(_Z18averagePointGroupsPiPfS0_S_iii)
        /*0074*/ 	.word	0x00000000
.L_19:


//--------------------- .nv.compat                --------------------------
	.section	.nv.compat,"",@"SHT_CUDA_COMPAT_INFO"
	.align	4
        /*0000*/ 	.byte	0x02, 0x09, 0x00, 0x00, 0x02, 0x02, 0x01, 0x00, 0x02, 0x05, 0x05, 0x00, 0x03, 0x07, 0x01, 0x01
        /*0010*/ 	.byte	0x02, 0x03, 0x00, 0x00, 0x02, 0x06, 0x01, 0x00, 0x04, 0x0b, 0x08, 0x00, 0x01, 0x00, 0x00, 0x00
        /*0020*/ 	.byte	0x00, 0x00, 0x00, 0x00


//--------------------- .nv.info._Z12findNewGroupPfPiiii --------------------------
	.section	.nv.info._Z12findNewGroupPfPiiii,"",@"SHT_CUDA_INFO"
	.sectionflags	@""
	.align	4


	//----- nvinfo : EIATTR_CUDA_API_VERSION
	.align		4
        /*0000*/ 	.byte	0x04, 0x37
        /*0002*/ 	.short	(.L_21 - .L_20)
.L_20:
        /*0004*/ 	.word	0x00000082


	//----- nvinfo : EIATTR_KPARAM_INFO
	.align		4
.L_21:
        /*0008*/ 	.byte	0x04, 0x17
        /*000a*/ 	.short	(.L_23 - .L_22)
.L_22:
        /*000c*/ 	.word	0x00000000
        /*0010*/ 	.short	0x0004
        /*0012*/ 	.short	0x0018
        /*0014*/ 	.byte	0x00, 0xf0, 0x11, 0x00


	//----- nvinfo : EIATTR_KPARAM_INFO
	.align		4
.L_23:
        /*0018*/ 	.byte	0x04, 0x17
        /*001a*/ 	.short	(.L_25 - .L_24)
.L_24:
        /*001c*/ 	.word	0x00000000
        /*0020*/ 	.short	0x0003
        /*0022*/ 	.short	0x0014
        /*0024*/ 	.byte	0x00, 0xf0, 0x11, 0x00


	//----- nvinfo : EIATTR_KPARAM_INFO
	.align		4
.L_25:
        /*0028*/ 	.byte	0x04, 0x17
        /*002a*/ 	.short	(.L_27 - .L_26)
.L_26:
        /*002c*/ 	.word	0x00000000
        /*0030*/ 	.short	0x0002
        /*0032*/ 	.short	0x0010
        /*0034*/ 	.byte	0x00, 0xf0, 0x11, 0x00


	//----- nvinfo : EIATTR_KPARAM_INFO
	.align		4
.L_27:
        /*0038*/ 	.byte	0x04, 0x17
        /*003a*/ 	.short	(.L_29 - .L_28)
.L_28:
        /*003c*/ 	.word	0x00000000
        /*0040*/ 	.short	0x0001
        /*0042*/ 	.short	0x0008
        /*0044*/ 	.byte	0x00, 0xf5, 0x21, 0x00


	//----- nvinfo : EIATTR_KPARAM_INFO
	.align		4
.L_29:
        /*0048*/ 	.byte	0x04, 0x17
        /*004a*/ 	.short	(.L_31 - .L_30)
.L_30:
        /*004c*/ 	.word	0x00000000
        /*0050*/ 	.short	0x0000
        /*0052*/ 	.short	0x0000
        /*0054*/ 	.byte	0x00, 0xf5, 0x21, 0x00


	//----- nvinfo : EIATTR_SPARSE_MMA_MASK
	.align		4
.L_31:
        /*0058*/ 	.byte	0x03, 0x50
        /*005a*/ 	.short	0x0000


	//----- nvinfo : EIATTR_MAXREG_COUNT
	.align		4
        /*005c*/ 	.byte	0x03, 0x1b
        /*005e*/ 	.short	0x00ff


	//----- nvinfo : EIATTR_MERCURY_ISA_VERSION
	.align		4
        /*0060*/ 	.byte	0x03, 0x5f
        /*0062*/ 	.short	0x0101


	//----- nvinfo : EIATTR_VRC_CTA_INIT_COUNT
	.align		4
        /*0064*/ 	.byte	0x02, 0x4a
	.zero		1
	.zero		1


	//----- nvinfo : EIATTR_EXIT_INSTR_OFFSETS
	.align		4
        /*0068*/ 	.byte	0x04, 0x1c
        /*006a*/ 	.short	(.L_33 - .L_32)


	//   ....[0]....
.L_32:
        /*006c*/ 	.word	0x000000b0


	//   ....[1]....
        /*0070*/ 	.word	0x000007a0


	//   ....[2]....
        /*0074*/ 	.word	0x00000b20


	//   ....[3]....
        /*0078*/ 	.word	0x00000d10


	//   ....[4]....
        /*007c*/ 	.word	0x00000e00


	//----- nvinfo : EIATTR_CBANK_PARAM_SIZE
	.align		4
.L_33:
        /*0080*/ 	.byte	0x03, 0x19
        /*0082*/ 	.short	0x001c


	//----- nvinfo : EIATTR_PARAM_CBANK
	.align		4
        /*0084*/ 	.byte	0x04, 0x0a
        /*0086*/ 	.short	(.L_35 - .L_34)
	.align		4
.L_34:
        /*0088*/ 	.word	index@(.nv.constant0._Z12findNewGroupPfPiiii)
        /*008c*/ 	.short	0x0380
        /*008e*/ 	.short	0x001c


	//----- nvinfo : EIATTR_SW_WAR
	.align		4
.L_35:
        /*0090*/ 	.byte	0x04, 0x36
        /*0092*/ 	.short	(.L_37 - .L_36)
.L_36:
        /*0094*/ 	.word	0x00000008
.L_37:


//--------------------- .nv.info._Z13calc_distancePfS_S_iii --------------------------
	.section	.nv.info._Z13calc_distancePfS_S_iii,"",@"SHT_CUDA_INFO"
	.sectionflags	@""
	.align	4


	//----- nvinfo : EIATTR_CUDA_API_VERSION
	.align		4
        /*0000*/ 	.byte	0x04, 0x37
        /*0002*/ 	.short	(.L_39 - .L_38)
.L_38:
        /*0004*/ 	.word	0x00000082


	//----- nvinfo : EIATTR_KPARAM_INFO
	.align		4
.L_39:
        /*0008*/ 	.byte	0x04, 0x17
        /*000a*/ 	.short	(.L_41 - .L_40)
.L_40:
        /*000c*/ 	.word	0x00000000
        /*0010*/ 	.short	0x0005
        /*0012*/ 	.short	0x0020
        /*0014*/ 	.byte	0x00, 0xf0, 0x11, 0x00


	//----- nvinfo : EIATTR_KPARAM_INFO
	.align		4
.L_41:
        /*0018*/ 	.byte	0x04, 0x17
        /*001a*/ 	.short	(.L_43 - .L_42)
.L_42:
        /*001c*/ 	.word	0x00000000
        /*0020*/ 	.short	0x0004
        /*0022*/ 	.short	0x001c
        /*0024*/ 	.byte	0x00, 0xf0, 0x11, 0x00


	//----- nvinfo : EIATTR_KPARAM_INFO
	.align		4
.L_43:
        /*0028*/ 	.byte	0x04, 0x17
        /*002a*/ 	.short	(.L_45 - .L_44)
.L_44:
        /*002c*/ 	.word	0x00000000
        /*0030*/ 	.short	0x0003
        /*0032*/ 	.short	0x0018
        /*0034*/ 	.byte	0x00, 0xf0, 0x11, 0x00


	//----- nvinfo : EIATTR_KPARAM_INFO
	.align		4
.L_45:
        /*0038*/ 	.byte	0x04, 0x17
        /*003a*/ 	.short	(.L_47 - .L_46)
.L_46:
        /*003c*/ 	.word	0x00000000
        /*0040*/ 	.short	0x0002
        /*0042*/ 	.short	0x0010
        /*0044*/ 	.byte	0x00, 0xf5, 0x21, 0x00


	//----- nvinfo : EIATTR_KPARAM_INFO
	.align		4
.L_47:
        /*0048*/ 	.byte	0x04, 0x17
        /*004a*/ 	.short	(.L_49 - .L_48)
.L_48:
        /*004c*/ 	.word	0x00000000
        /*0050*/ 	.short	0x0001
        /*0052*/ 	.short	0x0008
        /*0054*/ 	.byte	0x00, 0xf5, 0x21, 0x00


	//----- nvinfo : EIATTR_KPARAM_INFO
	.align		4
.L_49:
        /*0058*/ 	.byte	0x04, 0x17
        /*005a*/ 	.short	(.L_51 - .L_50)
.L_50:
        /*005c*/ 	.word	0x00000000
        /*0060*/ 	.short	0x0000
        /*0062*/ 	.short	0x0000
        /*0064*/ 	.byte	0x00, 0xf5, 0x21, 0x00


	//----- nvinfo : EIATTR_SPARSE_MMA_MASK
	.align		4
.L_51:
        /*0068*/ 	.byte	0x03, 0x50
        /*006a*/ 	.short	0x0000


	//----- nvinfo : EIATTR_MAXREG_COUNT
	.align		4
        /*006c*/ 	.byte	0x03, 0x1b
        /*006e*/ 	.short	0x00ff


	//----- nvinfo : EIATTR_MERCURY_ISA_VERSION
	.align		4
        /*0070*/ 	.byte	0x03, 0x5f
        /*0072*/ 	.short	0x0101


	//----- nvinfo : EIATTR_VRC_CTA_INIT_COUNT
	.align		4
        /*0074*/ 	.byte	0x02, 0x4a
	.zero		1
	.zero		1


	//----- nvinfo : EIATTR_EXIT_INSTR_OFFSETS
	.align		4
        /*0078*/ 	.byte	0x04, 0x1c
        /*007a*/ 	.short	(.L_53 - .L_52)


	//   ....[0]....
.L_52:
        /*007c*/ 	.word	0x00000980


	//----- nvinfo : EIATTR_CBANK_PARAM_SIZE
	.align		4
.L_53:
        /*0080*/ 	.byte	0x03, 0x19
        /*0082*/ 	.short	0x0024


	//----- nvinfo : EIATTR_PARAM_CBANK
	.align		4
        /*0084*/ 	.byte	0x04, 0x0a
        /*0086*/ 	.short	(.L_55 - .L_54)
	.align		4
.L_54:
        /*0088*/ 	.word	index@(.nv.constant0._Z13calc_distancePfS_S_iii)
        /*008c*/ 	.short	0x0380
        /*008e*/ 	.short	0x0024


	//----- nvinfo : EIATTR_SW_WAR
	.align		4
.L_55:
        /*0090*/ 	.byte	0x04, 0x36
        /*0092*/ 	.short	(.L_57 - .L_56)
.L_56:
        /*0094*/ 	.word	0x00000008
.L_57:


//--------------------- .nv.info._Z18averagePointGroupsPiPfS0_S_iii --------------------------
	.section	.nv.info._Z18averagePointGroupsPiPfS0_S_iii,"",@"SHT_CUDA_INFO"
	.sectionflags	@""
	.align	4


	//----- nvinfo : EIATTR_CUDA_API_VERSION
	.align		4
        /*0000*/ 	.byte	0x04, 0x37
        /*0002*/ 	.short	(.L_59 - .L_58)
.L_58:
        /*0004*/ 	.word	0x00000082


	//----- nvinfo : EIATTR_KPARAM_INFO
	.align		4
.L_59:
        /*0008*/ 	.byte	0x04, 0x17
        /*000a*/ 	.short	(.L_61 - .L_60)
.L_60:
        /*000c*/ 	.word	0x00000000
        /*0010*/ 	.short	0x0006
        /*0012*/ 	.short	0x0028
        /*0014*/ 	.byte	0x00, 0xf0, 0x11, 0x00


	//----- nvinfo : EIATTR_KPARAM_INFO
	.align		4
.L_61:
        /*0018*/ 	.byte	0x04, 0x17
        /*001a*/ 	.short	(.L_63 - .L_62)
.L_62:
        /*001c*/ 	.word	0x00000000
        /*0020*/ 	.short	0x0005
        /*0022*/ 	.short	0x0024
        /*0024*/ 	.byte	0x00, 0xf0, 0x11, 0x00


	//----- nvinfo : EIATTR_KPARAM_INFO
	.align		4
.L_63:
        /*0028*/ 	.byte	0x04, 0x17
        /*002a*/ 	.short	(.L_65 - .L_64)
.L_64:
        /*002c*/ 	.word	0x00000000
        /*0030*/ 	.short	0x0004
        /*0032*/ 	.short	0x0020
        /*0034*/ 	.byte	0x00, 0xf0, 0x11, 0x00


	//----- nvinfo : EIATTR_KPARAM_INFO
	.align		4
.L_65:
        /*0038*/ 	.byte	0x04, 0x17
        /*003a*/ 	.short	(.L_67 - .L_66)
.L_66:
        /*003c*/ 	.word	0x00000000
        /*0040*/ 	.short	0x0003
        /*0042*/ 	.short	0x0018
        /*0044*/ 	.byte	0x00, 0xf5, 0x21, 0x00


	//----- nvinfo : EIATTR_KPARAM_INFO
	.align		4
.L_67:
        /*0048*/ 	.byte	0x04, 0x17
        /*004a*/ 	.short	(.L_69 - .L_68)
.L_68:
        /*004c*/ 	.word	0x00000000
        /*0050*/ 	.short	0x0002
        /*0052*/ 	.short	0x0010
        /*0054*/ 	.byte	0x00, 0xf5, 0x21, 0x00


	//----- nvinfo : EIATTR_KPARAM_INFO
	.align		4
.L_69:
        /*0058*/ 	.byte	0x04, 0x17
        /*005a*/ 	.short	(.L_71 - .L_70)
.L_70:
        /*005c*/ 	.word	0x00000000
        /*0060*/ 	.short	0x0001
        /*0062*/ 	.short	0x0008
        /*0064*/ 	.byte	0x00, 0xf5, 0x21, 0x00


	//----- nvinfo : EIATTR_KPARAM_INFO
	.align		4
.L_71:
        /*0068*/ 	.byte	0x04, 0x17
        /*006a*/ 	.short	(.L_73 - .L_72)
.L_72:
        /*006c*/ 	.word	0x00000000
        /*0070*/ 	.short	0x0000
        /*0072*/ 	.short	0x0000
        /*0074*/ 	.byte	0x00, 0xf5, 0x21, 0x00


	//----- nvinfo : EIATTR_SPARSE_MMA_MASK
	.align		4
.L_73:
        /*0078*/ 	.byte	0x03, 0x50
        /*007a*/ 	.short	0x0000


	//----- nvinfo : EIATTR_MAXREG_COUNT
	.align		4
        /*007c*/ 	.byte	0x03, 0x1b
        /*007e*/ 	.short	0x00ff


	//----- nvinfo : EIATTR_NUM_BARRIERS
	.align		4
        /*0080*/ 	.byte	0x02, 0x4c
        /*0082*/ 	.byte	0x01
	.zero		1


	//----- nvinfo : EIATTR_MERCURY_ISA_VERSION
	.align		4
        /*0084*/ 	.byte	0x03, 0x5f
        /*0086*/ 	.short	0x0101


	//----- nvinfo : EIATTR_VRC_CTA_INIT_COUNT
	.align		4
        /*0088*/ 	.byte	0x02, 0x4a
	.zero		1
	.zero		1


	//----- nvinfo : EIATTR_EXIT_INSTR_OFFSETS
	.align		4
        /*008c*/ 	.byte	0x04, 0x1c
        /*008e*/ 	.short	(.L_75 - .L_74)


	//   ....[0]....
.L_74:
        /*0090*/ 	.word	0x00002080


	//   ....[1]....
        /*0094*/ 	.word	0x00002a00


	//   ....[2]....
        /*0098*/ 	.word	0x00002f10


	//   ....[3]....
        /*009c*/ 	.word	0x00003210


	//   ....[4]....
        /*00a0*/ 	.word	0x00003360


	//----- nvinfo : EIATTR_CRS_STACK_SIZE
	.align		4
.L_75:
        /*00a4*/ 	.byte	0x04, 0x1e
        /*00a6*/ 	.short	(.L_77 - .L_76)
.L_76:
        /*00a8*/ 	.word	0x00000000


	//----- nvinfo : EIATTR_CBANK_PARAM_SIZE
	.align		4
.L_77:
        /*00ac*/ 	.byte	0x03, 0x19
        /*00ae*/ 	.short	0x002c


	//----- nvinfo : EIATTR_PARAM_CBANK
	.align		4
        /*00b0*/ 	.byte	0x04, 0x0a
        /*00b2*/ 	.short	(.L_79 - .L_78)
	.align		4
.L_78:
        /*00b4*/ 	.word	index@(.nv.constant0._Z18averagePointGroupsPiPfS0_S_iii)
        /*00b8*/ 	.short	0x0380
        /*00ba*/ 	.short	0x002c


	//----- nvinfo : EIATTR_SW_WAR
	.align		4
.L_79:
        /*00bc*/ 	.byte	0x04, 0x36
        /*00be*/ 	.short	(.L_81 - .L_80)
.L_80:
        /*00c0*/ 	.word	0x00000008
.L_81:


//--------------------- .nv.callgraph             --------------------------
	.section	.nv.callgraph,"",@"SHT_CUDA_CALLGRAPH"
	.align	4
	.sectionentsize	8
	.align		4
        /*0000*/ 	.word	0x00000000
	.align		4
        /*0004*/ 	.word	0xffffffff
	.align		4
        /*0008*/ 	.word	0x00000000
	.align		4
        /*000c*/ 	.word	0xfffffffe
	.align		4
        /*0010*/ 	.word	0x00000000
	.align		4
        /*0014*/ 	.word	0xfffffffd
	.align		4
        /*0018*/ 	.word	0x00000000
	.align		4
        /*001c*/ 	.word	0xfffffffc


//--------------------- .text._Z12findNewGroupPfPiiii --------------------------
	.section	.text._Z12findNewGroupPfPiiii,"ax",@progbits
	.align	128
        .global         _Z12findNewGroupPfPiiii
        .type           _Z12findNewGroupPfPiiii,@function
        .size           _Z12findNewGroupPfPiiii,(.L_x_86 - _Z12findNewGroupPfPiiii)
        .other          _Z12findNewGroupPfPiiii,@"STO_CUDA_ENTRY STV_DEFAULT"
_Z12findNewGroupPfPiiii:
.text._Z12findNewGroupPfPiiii:
[----:B------:R-:W-:Y:S01]  /*0000*/  LDC R1, c[0x0][0x37c] ;  /* 0x0000df00ff017b82 */ /* 0x000fe20000000800 */
[----:B------:R-:W0:Y:S07]  /*0010*/  S2R R7, SR_CTAID.X ;  /* 0x0000000000077919 */ /* 0x000e2e0000002500 */
[----:B------:R-:W1:Y:S01]  /*0020*/  LDC R8, c[0x0][0x398] ;  /* 0x0000e600ff087b82 */ /* 0x000e620000000800 */
[----:B------:R-:W2:Y:S07]  /*0030*/  LDCU.64 UR6, c[0x0][0x358] ;  /* 0x00006b00ff0677ac */ /* 0x000eae0008000a00 */
[----:B------:R-:W0:Y:S08]  /*0040*/  LDC.64 R2, c[0x0][0x380] ;  /* 0x0000e000ff027b82 */ /* 0x000e300000000a00 */
[----:B------:R-:W3:Y:S01]  /*0050*/  LDC.64 R4, c[0x0][0x388] ;  /* 0x0000e200ff047b82 */ /* 0x000ee20000000a00 */
[----:B-1----:R-:W-:Y:S01]  /*0060*/  ISETP.GE.AND P0, PT, R8, 0x1, PT ;  /* 0x000000010800780c */ /* 0x002fe20003f06270 */
[----:B0-----:R-:W-:-:S05]  /*0070*/  IMAD.WIDE.U32 R2, R7, 0x4, R2 ;  /* 0x0000000407027825 */ /* 0x001fca00078e0002 */
[----:B--2---:R0:W5:Y:S01]  /*0080*/  LDG.E R0, desc[UR6][R2.64] ;  /* 0x0000000602007981 */ /* 0x004162000c1e1900 */
[----:B---3--:R-:W-:-:S05]  /*0090*/  IMAD.WIDE.U32 R4, R7, 0x4, R4 ;  /* 0x0000000407047825 */ /* 0x008fca00078e0004 */
[----:B------:R0:W-:Y:S01]  /*00a0*/  STG.E desc[UR6][R4.64], RZ ;  /* 0x000000ff04007986 */ /* 0x0001e2000c101906 */
[----:B------:R-:W-:Y:S05]  /*00b0*/  @!P0 EXIT ;  /* 0x000000000000894d */ /* 0x000fea0003800000 */
[C---:B------:R-:W-:Y:S01]  /*00c0*/  ISETP.GE.U32.AND P1, PT, R8.reuse, 0x10, PT ;  /* 0x000000100800780c */ /* 0x040fe20003f26070 */
[----:B------:R-:W-:Y:S01]  /*00d0*/  IMAD.MOV.U32 R7, RZ, RZ, RZ ;  /* 0x000000ffff077224 */ /* 0x000fe200078e00ff */
[----:B------:R-:W-:-:S04]  /*00e0*/  LOP3.LUT R10, R8, 0xf, RZ, 0xc0, !PT ;  /* 0x0000000f080a7812 */ /* 0x000fc800078ec0ff */
[----:B------:R-:W-:-:S07]  /*00f0*/  ISETP.NE.AND P0, PT, R10, RZ, PT ;  /* 0x000000ff0a00720c */ /* 0x000fce0003f05270 */
[----:B------:R-:W-:Y:S06]  /*0100*/  @!P1 BRA `(.L_x_0) ;  /* 0x0000000400a49947 */ /* 0x000fec0003800000 */
[----:B------:R-:W1:Y:S01]  /*0110*/  LDC R6, c[0x0][0x390] ;  /* 0x0000e400ff067b82 */ /* 0x000e620000000800 */
[----:B------:R-:W-:Y:S01]  /*0120*/  LOP3.LUT R7, R8, 0x7ffffff0, RZ, 0xc0, !PT ;  /* 0x7ffffff008077812 */ /* 0x000fe200078ec0ff */
[----:B------:R-:W-:Y:S02]  /*0130*/  HFMA2 R11, -RZ, RZ, 0, 0 ;  /* 0x00000000ff0b7431 */ /* 0x000fe400000001ff */
[----:B------:R-:W-:Y:S02]  /*0140*/  IMAD.MOV.U32 R9, RZ, RZ, 0x7 ;  /* 0x00000007ff097424 */ /* 0x000fe400078e00ff */
[----:B------:R-:W-:-:S07]  /*0150*/  IMAD.MOV R8, RZ, RZ, -R7 ;  /* 0x000000ffff087224 */ /* 0x000fce00078e0a07 */
.L_x_1:
[----:B------:R-:W-:-:S05]  /*0160*/  IMAD.WIDE R12, R11, 0x4, R2 ;  /* 0x000000040b0c7825 */ /* 0x000fca00078e0202 */
[----:B------:R-:W2:Y:S01]  /*0170*/  LDG.E R17, desc[UR6][R12.64] ;  /* 0x000000060c117981 */ /* 0x000ea2000c1e1900 */
[----:B-1--4-:R-:W-:Y:S01]  /*0180*/  IMAD.WIDE R14, R6, 0x4, R12 ;  /* 0x00000004060e7825 */ /* 0x012fe200078e020c */
[----:B--2--5:R-:W-:-:S13]  /*0190*/  FSETP.GT.AND P1, PT, R0, R17, PT ;  /* 0x000000110000720b */ /* 0x024fda0003f24000 */
[----:B------:R-:W-:-:S05]  /*01a0*/  @P1 IADD3 R19, PT, PT, R9, -0x7, RZ ;  /* 0xfffffff909131810 */ /* 0x000fca0007ffe0ff */
[----:B------:R1:W-:Y:S04]  /*01b0*/  @P1 STG.E desc[UR6][R4.64], R19 ;  /* 0x0000001304001986 */ /* 0x0003e8000c101906 */
[----:B------:R-:W2:Y:S01]  /*01c0*/  LDG.E R23, desc[UR6][R14.64] ;  /* 0x000000060e177981 */ /* 0x000ea2000c1e1900 */
[----:B------:R-:W-:Y:S02]  /*01d0*/  @P1 IMAD.MOV.U32 R0, RZ, RZ, R17 ;  /* 0x000000ffff001224 */ /* 0x000fe400078e0011 */
[----:B------:R-:W-:-:S03]  /*01e0*/  IMAD.WIDE R16, R6, 0x4, R14 ;  /* 0x0000000406107825 */ /* 0x000fc600078e020e */
[----:B--2---:R-:W-:-:S13]  /*01f0*/  FSETP.GT.AND P1, PT, R0, R23, PT ;  /* 0x000000170000720b */ /* 0x004fda0003f24000 */
[----:B------:R-:W-:-:S05]  /*0200*/  @P1 IADD3 R21, PT, PT, R9, -0x6, RZ ;  /* 0xfffffffa09151810 */ /* 0x000fca0007ffe0ff */
[----:B------:R2:W-:Y:S04]  /*0210*/  @P1 STG.E desc[UR6][R4.64], R21 ;  /* 0x0000001504001986 */ /* 0x0005e8000c101906 */
[----:B------:R-:W3:Y:S01]  /*0220*/  LDG.E R25, desc[UR6][R16.64] ;  /* 0x0000000610197981 */ /* 0x000ee2000c1e1900 */
[----:B------:R-:W-:Y:S02]  /*0230*/  @P1 IMAD.MOV.U32 R0, RZ, RZ, R23 ;  /* 0x000000ffff001224 */ /* 0x000fe400078e0017 */
[----:B------:R-:W-:-:S03]  /*0240*/  IMAD.WIDE R12, R6, 0x4, R16 ;  /* 0x00000004060c7825 */ /* 0x000fc600078e0210 */
[----:B---3--:R-:W-:-:S13]  /*0250*/  FSETP.GT.AND P1, PT, R0, R25, PT ;  /* 0x000000190000720b */ /* 0x008fda0003f24000 */
[----:B------:R-:W-:-:S05]  /*0260*/  @P1 IADD3 R23, PT, PT, R9, -0x5, RZ ;  /* 0xfffffffb09171810 */ /* 0x000fca0007ffe0ff */
[----:B------:R3:W-:Y:S04]  /*0270*/  @P1 STG.E desc[UR6][R4.64], R23 ;  /* 0x0000001704001986 */ /* 0x0007e8000c101906 */
[----:B------:R-:W4:Y:S01]  /*0280*/  LDG.E R27, desc[UR6][R12.64] ;  /* 0x000000060c1b7981 */ /* 0x000f22000c1e1900 */
[----:B------:R-:W-:Y:S02]  /*0290*/  @P1 IMAD.MOV.U32 R0, RZ, RZ, R25 ;  /* 0x000000ffff001224 */ /* 0x000fe400078e0019 */
[----:B------:R-:W-:-:S03]  /*02a0*/  IMAD.WIDE R14, R6, 0x4, R12 ;  /* 0x00000004060e7825 */ /* 0x000fc600078e020c */
[----:B----4-:R-:W-:-:S13]  /*02b0*/  FSETP.GT.AND P1, PT, R0, R27, PT ;  /* 0x0000001b0000720b */ /* 0x010fda0003f24000 */
[----:B-1----:R-:W-:-:S05]  /*02c0*/  @P1 IADD3 R19, PT, PT, R9, -0x4, RZ ;  /* 0xfffffffc09131810 */ /* 0x002fca0007ffe0ff */
[----:B------:R1:W-:Y:S04]  /*02d0*/  @P1 STG.E desc[UR6][R4.64], R19 ;  /* 0x0000001304001986 */ /* 0x0003e8000c101906 */
[----:B------:R-:W4:Y:S01]  /*02e0*/  LDG.E R25, desc[UR6][R14.64] ;  /* 0x000000060e197981 */ /* 0x000f22000c1e1900 */
[----:B------:R-:W-:Y:S02]  /*02f0*/  @P1 IMAD.MOV.U32 R0, RZ, RZ, R27 ;  /* 0x000000ffff001224 */ /* 0x000fe400078e001b */
[----:B------:R-:W-:-:S03]  /*0300*/  IMAD.WIDE R16, R6, 0x4, R14 ;  /* 0x0000000406107825 */ /* 0x000fc600078e020e */
[----:B----4-:R-:W-:-:S13]  /*0310*/  FSETP.GT.AND P1, PT, R0, R25, PT ;  /* 0x000000190000720b */ /* 0x010fda0003f24000 */
[----:B--2---:R-:W-:-:S05]  /*0320*/  @P1 IADD3 R21, PT, PT, R9, -0x3, RZ ;  /* 0xfffffffd09151810 */ /* 0x004fca0007ffe0ff */
[----:B------:R2:W-:Y:S04]  /*0330*/  @P1 STG.E desc[UR6][R4.64], R21 ;  /* 0x0000001504001986 */ /* 0x0005e8000c101906 */
[----:B------:R-:W4:Y:S01]  /*0340*/  LDG.E R27, desc[UR6][R16.64] ;  /* 0x00000006101b7981 */ /* 0x000f22000c1e1900 */
[----:B------:R-:W-:Y:S02]  /*0350*/  @P1 IMAD.MOV.U32 R0, RZ, RZ, R25 ;  /* 0x000000ffff001224 */ /* 0x000fe400078e0019 */
[----:B------:R-:W-:-:S03]  /*0360*/  IMAD.WIDE R12, R6, 0x4, R16 ;  /* 0x00000004060c7825 */ /* 0x000fc600078e0210 */
[----:B----4-:R-:W-:-:S13]  /*0370*/  FSETP.GT.AND P1, PT, R0, R27, PT ;  /* 0x0000001b0000720b */ /* 0x010fda0003f24000 */
[----:B---3--:R-:W-:-:S05]  /*0380*/  @P1 IADD3 R23, PT, PT, R9, -0x2, RZ ;  /* 0xfffffffe09171810 */ /* 0x008fca0007ffe0ff */
[----:B------:R3:W-:Y:S04]  /*0390*/  @P1 STG.E desc[UR6][R4.64], R23 ;  /* 0x0000001704001986 */ /* 0x0007e8000c101906 */
[----:B------:R-:W4:Y:S01]  /*03a0*/  LDG.E R25, desc[UR6][R12.64] ;  /* 0x000000060c197981 */ /* 0x000f22000c1e1900 */
[----:B------:R-:W-:Y:S02]  /*03b0*/  @P1 IMAD.MOV.U32 R0, RZ, RZ, R27 ;  /* 0x000000ffff001224 */ /* 0x000fe400078e001b */
[----:B------:R-:W-:-:S03]  /*03c0*/  IMAD.WIDE R14, R6, 0x4, R12 ;  /* 0x00000004060e7825 */ /* 0x000fc600078e020c */
[----:B----4-:R-:W-:-:S13]  /*03d0*/  FSETP.GT.AND P1, PT, R0, R25, PT ;  /* 0x000000190000720b */ /* 0x010fda0003f24000 */
[----:B-1----:R-:W-:-:S05]  /*03e0*/  @P1 IADD3 R19, PT, PT, R9, -0x1, RZ ;  /* 0xffffffff09131810 */ /* 0x002fca0007ffe0ff */
[----:B------:R1:W-:Y:S04]  /*03f0*/  @P1 STG.E desc[UR6][R4.64], R19 ;  /* 0x0000001304001986 */ /* 0x0003e8000c101906 */
[----:B--2---:R-:W2:Y:S01]  /*0400*/  LDG.E R21, desc[UR6][R14.64] ;  /* 0x000000060e157981 */ /* 0x004ea2000c1e1900 */
[----:B------:R-:W-:Y:S02]  /*0410*/  @P1 IMAD.MOV.U32 R0, RZ, RZ, R25 ;  /* 0x000000ffff001224 */ /* 0x000fe400078e0019 */
[----:B------:R-:W-:-:S03]  /*0420*/  IMAD.WIDE R16, R6, 0x4, R14 ;  /* 0x0000000406107825 */ /* 0x000fc600078e020e */
[----:B--2---:R-:W-:-:S13]  /*0430*/  FSETP.GT.AND P1, PT, R0, R21, PT ;  /* 0x000000150000720b */ /* 0x004fda0003f24000 */
[----:B------:R-:W-:Y:S04]  /*0440*/  @P1 STG.E desc[UR6][R4.64], R9 ;  /* 0x0000000904001986 */ /* 0x000fe8000c101906 */
[----:B---3--:R-:W2:Y:S01]  /*0450*/  LDG.E R23, desc[UR6][R16.64] ;  /* 0x0000000610177981 */ /* 0x008ea2000c1e1900 */
[----:B------:R-:W-:Y:S01]  /*0460*/  @P1 MOV R0, R21 ;  /* 0x0000001500001202 */ /* 0x000fe20000000f00 */
[----:B------:R-:W-:-:S03]  /*0470*/  IMAD.WIDE R12, R6, 0x4, R16 ;  /* 0x00000004060c7825 */ /* 0x000fc600078e0210 */
[----:B--2---:R-:W-:-:S13]  /*0480*/  FSETP.GT.AND P1, PT, R0, R23, PT ;  /* 0x000000170000720b */ /* 0x004fda0003f24000 */
[----:B------:R-:W-:-:S05]  /*0490*/  @P1 VIADD R21, R9, 0x1 ;  /* 0x0000000109151836 */ /* 0x000fca0000000000 */
[----:B------:R2:W-:Y:S04]  /*04a0*/  @P1 STG.E desc[UR6][R4.64], R21 ;  /* 0x0000001504001986 */ /* 0x0005e8000c101906 */
[----:B------:R-:W3:Y:S01]  /*04b0*/  LDG.E R25, desc[UR6][R12.64] ;  /* 0x000000060c197981 */ /* 0x000ee2000c1e1900 */
[----:B------:R-:W-:Y:S01]  /*04c0*/  @P1 MOV R0, R23 ;  /* 0x0000001700001202 */ /* 0x000fe20000000f00 */
[----:B------:R-:W-:-:S03]  /*04d0*/  IMAD.WIDE R14, R6, 0x4, R12 ;  /* 0x00000004060e7825 */ /* 0x000fc600078e020c */
[----:B---3--:R-:W-:-:S13]  /*04e0*/  FSETP.GT.AND P1, PT, R0, R25, PT ;  /* 0x000000190000720b */ /* 0x008fda0003f24000 */
[----:B-1----:R-:W-:-:S05]  /*04f0*/  @P1 VIADD R19, R9, 0x2 ;  /* 0x0000000209131836 */ /* 0x002fca0000000000 */
[----:B------:R1:W-:Y:S04]  /*0500*/  @P1 STG.E desc[UR6][R4.64], R19 ;  /* 0x0000001304001986 */ /* 0x0003e8000c101906 */
[----:B------:R-:W3:Y:S01]  /*0510*/  LDG.E R27, desc[UR6][R14.64] ;  /* 0x000000060e1b7981 */ /* 0x000ee2000c1e1900 */
[----:B------:R-:W-:Y:S01]  /*0520*/  @P1 MOV R0, R25 ;  /* 0x0000001900001202 */ /* 0x000fe20000000f00 */
[----:B------:R-:W-:-:S03]  /*0530*/  IMAD.WIDE R16, R6, 0x4, R14 ;  /* 0x0000000406107825 */ /* 0x000fc600078e020e */
[----:B---3--:R-:W-:-:S13]  /*0540*/  FSETP.GT.AND P1, PT, R0, R27, PT ;  /* 0x0000001b0000720b */ /* 0x008fda0003f24000 */
[----:B------:R-:W-:-:S05]  /*0550*/  @P1 VIADD R23, R9, 0x3 ;  /* 0x0000000309171836 */ /* 0x000fca0000000000 */
[----:B------:R3:W-:Y:S04]  /*0560*/  @P1 STG.E desc[UR6][R4.64], R23 ;  /* 0x0000001704001986 */ /* 0x0007e8000c101906 */
[----:B------:R-:W4:Y:S01]  /*0570*/  LDG.E R25, desc[UR6][R16.64] ;  /* 0x0000000610197981 */ /* 0x000f22000c1e1900 */
[----:B------:R-:W-:Y:S01]  /*0580*/  @P1 MOV R0, R27 ;  /* 0x0000001b00001202 */ /* 0x000fe20000000f00 */
[----:B------:R-:W-:-:S03]  /*0590*/  IMAD.WIDE R12, R6, 0x4, R16 ;  /* 0x00000004060c7825 */ /* 0x000fc600078e0210 */
[----:B----4-:R-:W-:-:S13]  /*05a0*/  FSETP.GT.AND P1, PT, R0, R25, PT ;  /* 0x000000190000720b */ /* 0x010fda0003f24000 */
[----:B--2---:R-:W-:-:S05]  /*05b0*/  @P1 VIADD R21, R9, 0x4 ;  /* 0x0000000409151836 */ /* 0x004fca0000000000 */
[----:B------:R2:W-:Y:S04]  /*05c0*/  @P1 STG.E desc[UR6][R4.64], R21 ;  /* 0x0000001504001986 */ /* 0x0005e8000c101906 */
[----:B------:R-:W4:Y:S01]  /*05d0*/  LDG.E R27, desc[UR6][R12.64] ;  /* 0x000000060c1b7981 */ /* 0x000f22000c1e1900 */
[----:B------:R-:W-:Y:S01]  /*05e0*/  @P1 MOV R0, R25 ;  /* 0x0000001900001202 */ /* 0x000fe20000000f00 */
[----:B------:R-:W-:-:S03]  /*05f0*/  IMAD.WIDE R14, R6, 0x4, R12 ;  /* 0x00000004060e7825 */ /* 0x000fc600078e020c */
[----:B----4-:R-:W-:-:S13]  /*0600*/  FSETP.GT.AND P1, PT, R0, R27, PT ;  /* 0x0000001b0000720b */ /* 0x010fda0003f24000 */
        /* <DEDUP_REMOVED lines=8> */
[----:B------:R-:W3:Y:S01]  /*0690*/  LDG.E R27, desc[UR6][R16.64] ;  /* 0x00000006101b7981 */ /* 0x000ee2000c1e1900 */
[----:B------:R-:W-:Y:S01]  /*06a0*/  @P1 MOV R0, R25 ;  /* 0x0000001900001202 */ /* 0x000fe20000000f00 */
[----:B------:R-:W-:-:S03]  /*06b0*/  IMAD.WIDE R12, R6, 0x4, R16 ;  /* 0x00000004060c7825 */ /* 0x000fc600078e0210 */
[----:B---3--:R-:W-:-:S13]  /*06c0*/  FSETP.GT.AND P1, PT, R0, R27, PT ;  /* 0x0000001b0000720b */ /* 0x008fda0003f24000 */
[----:B--2---:R-:W-:-:S05]  /*06d0*/  @P1 VIADD R21, R9, 0x7 ;  /* 0x0000000709151836 */ /* 0x004fca0000000000 */
[----:B------:R4:W-:Y:S04]  /*06e0*/  @P1 STG.E desc[UR6][R4.64], R21 ;  /* 0x0000001504001986 */ /* 0x0009e8000c101906 */
[----:B------:R-:W2:Y:S01]  /*06f0*/  LDG.E R13, desc[UR6][R12.64] ;  /* 0x000000060c0d7981 */ /* 0x000ea2000c1e1900 */
[----:B------:R-:W-:Y:S02]  /*0700*/  @P1 MOV R0, R27 ;  /* 0x0000001b00001202 */ /* 0x000fe40000000f00 */
[----:B------:R-:W-:Y:S02]  /*0710*/  IADD3 R8, PT, PT, R8, 0x10, RZ ;  /* 0x0000001008087810 */ /* 0x000fe40007ffe0ff */
[----:B------:R-:W-:Y:S02]  /*0720*/  LEA R11, R6, R11, 0x4 ;  /* 0x0000000b060b7211 */ /* 0x000fe400078e20ff */
[----:B------:R-:W-:-:S02]  /*0730*/  ISETP.NE.AND P2, PT, R8, RZ, PT ;  /* 0x000000ff0800720c */ /* 0x000fc40003f45270 */
[----:B--2---:R-:W-:-:S13]  /*0740*/  FSETP.GT.AND P1, PT, R0, R13, PT ;  /* 0x0000000d0000720b */ /* 0x004fda0003f24000 */
[C---:B------:R-:W-:Y:S02]  /*0750*/  @P1 VIADD R15, R9.reuse, 0x8 ;  /* 0x00000008090f1836 */ /* 0x040fe40000000000 */
[----:B------:R-:W-:Y:S02]  /*0760*/  @P1 IMAD.MOV.U32 R0, RZ, RZ, R13 ;  /* 0x000000ffff001224 */ /* 0x000fe400078e000d */
[----:B------:R-:W-:Y:S01]  /*0770*/  VIADD R9, R9, 0x10 ;  /* 0x0000001009097836 */ /* 0x000fe20000000000 */
[----:B------:R4:W-:Y:S01]  /*0780*/  @P1 STG.E desc[UR6][R4.64], R15 ;  /* 0x0000000f04001986 */ /* 0x0009e2000c101906 */
[----:B------:R-:W-:Y:S05]  /*0790*/  @P2 BRA `(.L_x_1) ;  /* 0xfffffff800702947 */ /* 0x000fea000383ffff */
.L_x_0:
[----:B------:R-:W-:Y:S05]  /*07a0*/  @!P0 EXIT ;  /* 0x000000000000894d */ /* 0x000fea0003800000 */
[----:B------:R-:W1:Y:S01]  /*07b0*/  LDCU UR4, c[0x0][0x398] ;  /* 0x00007300ff0477ac */ /* 0x000e620008000800 */
[----:B------:R-:W-:Y:S01]  /*07c0*/  ISETP.GE.U32.AND P1, PT, R10, 0x8, PT ;  /* 0x000000080a00780c */ /* 0x000fe20003f26070 */
[----:B-1----:R-:W-:-:S06]  /*07d0*/  ULOP3.LUT UR5, UR4, 0x7, URZ, 0xc0, !UPT ;  /* 0x0000000704057892 */ /* 0x002fcc000f8ec0ff */
[----:B------:R-:W-:-:S06]  /*07e0*/  ISETP.NE.AND P0, PT, RZ, UR5, PT ;  /* 0x00000005ff007c0c */ /* 0x000fcc000bf05270 */
[----:B------:R-:W-:Y:S07]  /*07f0*/  @!P1 BRA `(.L_x_2) ;  /* 0x0000000000c89947 */ /* 0x000fee0003800000 */
[----:B------:R-:W1:Y:S02]  /*0800*/  LDC R6, c[0x0][0x390] ;  /* 0x0000e400ff067b82 */ /* 0x000e640000000800 */
[----:B-1----:R-:W-:-:S04]  /*0810*/  IMAD R9, R7, R6, RZ ;  /* 0x0000000607097224 */ /* 0x002fc800078e02ff */
[----:B------:R-:W-:-:S05]  /*0820*/  IMAD.WIDE R8, R9, 0x4, R2 ;  /* 0x0000000409087825 */ /* 0x000fca00078e0202 */
[----:B------:R-:W2:Y:S01]  /*0830*/  LDG.E R13, desc[UR6][R8.64] ;  /* 0x00000006080d7981 */ /* 0x000ea2000c1e1900 */
[----:B------:R-:W-:Y:S01]  /*0840*/  IMAD.WIDE R10, R6, 0x4, R8 ;  /* 0x00000004060a7825 */ /* 0x000fe200078e0208 */
[----:B--2--5:R-:W-:-:S13]  /*0850*/  FSETP.GT.AND P1, PT, R0, R13, PT ;  /* 0x0000000d0000720b */ /* 0x024fda0003f24000 */
[----:B------:R-:W-:Y:S04]  /*0860*/  @P1 STG.E desc[UR6][R4.64], R7 ;  /* 0x0000000704001986 */ /* 0x000fe8000c101906 */
[----:B------:R-:W2:Y:S01]  /*0870*/  LDG.E R17, desc[UR6][R10.64] ;  /* 0x000000060a117981 */ /* 0x000ea2000c1e1900 */
[----:B------:R-:W-:Y:S01]  /*0880*/  @P1 MOV R0, R13 ;  /* 0x0000000d00001202 */ /* 0x000fe20000000f00 */
[----:B------:R-:W-:-:S03]  /*0890*/  IMAD.WIDE R12, R6, 0x4, R10 ;  /* 0x00000004060c7825 */ /* 0x000fc600078e020a */
[----:B--2---:R-:W-:-:S13]  /*08a0*/  FSETP.GT.AND P1, PT, R0, R17, PT ;  /* 0x000000110000720b */ /* 0x004fda0003f24000 */
[----:B----4-:R-:W-:-:S05]  /*08b0*/  @P1 VIADD R15, R7, 0x1 ;  /* 0x00000001070f1836 */ /* 0x010fca0000000000 */
[----:B------:R1:W-:Y:S04]  /*08c0*/  @P1 STG.E desc[UR6][R4.64], R15 ;  /* 0x0000000f04001986 */ /* 0x0003e8000c101906 */
[----:B------:R-:W2:Y:S01]  /*08d0*/  LDG.E R19, desc[UR6][R12.64] ;  /* 0x000000060c137981 */ /* 0x000ea2000c1e1900 */
        /* <DEDUP_REMOVED lines=9> */
[----:B------:R-:W-:-:S05]  /*0970*/  @P1 VIADD R19, R7, 0x3 ;  /* 0x0000000307131836 */ /* 0x000fca0000000000 */
[----:B------:R3:W-:Y:S04]  /*0980*/  @P1 STG.E desc[UR6][R4.64], R19 ;  /* 0x0000001304001986 */ /* 0x0007e8000c101906 */
[----:B-1----:R-:W4:Y:S01]  /*0990*/  LDG.E R15, desc[UR6][R10.64] ;  /* 0x000000060a0f7981 */ /* 0x002f22000c1e1900 */
[----:B------:R-:W-:Y:S01]  /*09a0*/  @P1 MOV R0, R21 ;  /* 0x0000001500001202 */ /* 0x000fe20000000f00 */
[----:B------:R-:W-:-:S03]  /*09b0*/  IMAD.WIDE R12, R6, 0x4, R10 ;  /* 0x00000004060c7825 */ /* 0x000fc600078e020a */
[----:B----4-:R-:W-:-:S13]  /*09c0*/  FSETP.GT.AND P1, PT, R0, R15, PT ;  /* 0x0000000f0000720b */ /* 0x010fda0003f24000 */
        /* <DEDUP_REMOVED lines=8> */
[----:B---3--:R-:W2:Y:S01]  /*0a50*/  LDG.E R19, desc[UR6][R14.64] ;  /* 0x000000060e137981 */ /* 0x008ea2000c1e1900 */
[----:B------:R-:W-:Y:S01]  /*0a60*/  @P1 MOV R0, R9 ;  /* 0x0000000900001202 */ /* 0x000fe20000000f00 */
[----:B------:R-:W-:-:S03]  /*0a70*/  IMAD.WIDE R8, R6, 0x4, R14 ;  /* 0x0000000406087825 */ /* 0x000fc600078e020e */
[----:B--2---:R-:W-:-:S13]  /*0a80*/  FSETP.GT.AND P1, PT, R0, R19, PT ;  /* 0x000000130000720b */ /* 0x004fda0003f24000 */
[----:B------:R-:W-:-:S05]  /*0a90*/  @P1 VIADD R11, R7, 0x6 ;  /* 0x00000006070b1836 */ /* 0x000fca0000000000 */
[----:B------:R1:W-:Y:S04]  /*0aa0*/  @P1 STG.E desc[UR6][R4.64], R11 ;  /* 0x0000000b04001986 */ /* 0x0003e8000c101906 */
[----:B------:R-:W2:Y:S01]  /*0ab0*/  LDG.E R9, desc[UR6][R8.64] ;  /* 0x0000000608097981 */ /* 0x000ea2000c1e1900 */
[----:B------:R-:W-:-:S04]  /*0ac0*/  @P1 MOV R0, R19 ;  /* 0x0000001300001202 */ /* 0x000fc80000000f00 */
[----:B--2---:R-:W-:-:S13]  /*0ad0*/  FSETP.GT.AND P1, PT, R0, R9, PT ;  /* 0x000000090000720b */ /* 0x004fda0003f24000 */
[C---:B------:R-:W-:Y:S01]  /*0ae0*/  @P1 VIADD R13, R7.reuse, 0x7 ;  /* 0x00000007070d1836 */ /* 0x040fe20000000000 */
[----:B------:R-:W-:Y:S01]  /*0af0*/  @P1 MOV R0, R9 ;  /* 0x0000000900001202 */ /* 0x000fe20000000f00 */
[----:B------:R-:W-:-:S03]  /*0b00*/  VIADD R7, R7, 0x8 ;  /* 0x0000000807077836 */ /* 0x000fc60000000000 */
[----:B------:R1:W-:Y:S04]  /*0b10*/  @P1 STG.E desc[UR6][R4.64], R13 ;  /* 0x0000000d04001986 */ /* 0x0003e8000c101906 */
.L_x_2:
[----:B------:R-:W-:Y:S05]  /*0b20*/  @!P0 EXIT ;  /* 0x000000000000894d */ /* 0x000fea0003800000 */
[----:B------:R-:W-:Y:S02]  /*0b30*/  UISETP.GE.U32.AND UP0, UPT, UR5, 0x4, UPT ;  /* 0x000000040500788c */ /* 0x000fe4000bf06070 */
[----:B------:R-:W-:-:S06]  /*0b40*/  ULOP3.LUT UR4, UR4, 0x3, URZ, 0xc0, !UPT ;  /* 0x0000000304047892 */ /* 0x000fcc000f8ec0ff */
[----:B------:R-:W-:Y:S01]  /*0b50*/  ISETP.NE.AND P0, PT, RZ, UR4, PT ;  /* 0x00000004ff007c0c */ /* 0x000fe2000bf05270 */
[----:B------:R-:W-:-:S12]  /*0b60*/  BRA.U !UP0, `(.L_x_3) ;  /* 0x0000000108687547 */ /* 0x000fd8000b800000 */
[----:B----4-:R-:W2:Y:S02]  /*0b70*/  LDC R19, c[0x0][0x390] ;  /* 0x0000e400ff137b82 */ /* 0x010ea40000000800 */
[----:B--2---:R-:W-:-:S04]  /*0b80*/  IMAD R9, R7, R19, RZ ;  /* 0x0000001307097224 */ /* 0x004fc800078e02ff */
[----:B------:R-:W-:-:S05]  /*0b90*/  IMAD.WIDE R8, R9, 0x4, R2 ;  /* 0x0000000409087825 */ /* 0x000fca00078e0202 */
[----:B-1----:R-:W2:Y:S01]  /*0ba0*/  LDG.E R13, desc[UR6][R8.64] ;  /* 0x00000006080d7981 */ /* 0x002ea2000c1e1900 */
[----:B------:R-:W-:Y:S01]  /*0bb0*/  IMAD.WIDE R10, R19, 0x4, R8 ;  /* 0x00000004130a7825 */ /* 0x000fe200078e0208 */
[----:B--2--5:R-:W-:-:S13]  /*0bc0*/  FSETP.GT.AND P1, PT, R0, R13, PT ;  /* 0x0000000d0000720b */ /* 0x024fda0003f24000 */
        /* <DEDUP_REMOVED lines=14> */
[----:B------:R-:W-:-:S04]  /*0cb0*/  @P1 MOV R0, R17 ;  /* 0x0000001100001202 */ /* 0x000fc80000000f00 */
[----:B---3--:R-:W-:-:S13]  /*0cc0*/  FSETP.GT.AND P1, PT, R0, R9, PT ;  /* 0x000000090000720b */ /* 0x008fda0003f24000 */
[C---:B------:R-:W-:Y:S01]  /*0cd0*/  @P1 VIADD R11, R7.reuse, 0x3 ;  /* 0x00000003070b1836 */ /* 0x040fe20000000000 */
[----:B------:R-:W-:Y:S01]  /*0ce0*/  @P1 MOV R0, R9 ;  /* 0x0000000900001202 */ /* 0x000fe20000000f00 */
[----:B-1----:R-:W-:-:S03]  /*0cf0*/  VIADD R7, R7, 0x4 ;  /* 0x0000000407077836 */ /* 0x002fc60000000000 */
[----:B------:R2:W-:Y:S04]  /*0d00*/  @P1 STG.E desc[UR6][R4.64], R11 ;  /* 0x0000000b04001986 */ /* 0x0005e8000c101906 */
.L_x_3:
[----:B------:R-:W-:Y:S05]  /*0d10*/  @!P0 EXIT ;  /* 0x000000000000894d */ /* 0x000fea0003800000 */
[----:B------:R-:W1:Y:S01]  /*0d20*/  LDC R6, c[0x0][0x390] ;  /* 0x0000e400ff067b82 */ /* 0x000e620000000800 */
[----:B------:R-:W-:-:S07]  /*0d30*/  UIADD3 UR4, UPT, UPT, -UR4, URZ, URZ ;  /* 0x000000ff04047290 */ /* 0x000fce000fffe1ff */
[----:B------:R-:W3:Y:S01]  /*0d40*/  LDC R10, c[0x0][0x390] ;  /* 0x0000e400ff0a7b82 */ /* 0x000ee20000000800 */
[----:B-12---:R-:W-:-:S07]  /*0d50*/  IMAD R11, R7, R6, RZ ;  /* 0x00000006070b7224 */ /* 0x006fce00078e02ff */
.L_x_4:
[----:B------:R-:W-:-:S06]  /*0d60*/  IMAD.WIDE R8, R11, 0x4, R2 ;  /* 0x000000040b087825 */ /* 0x000fcc00078e0202 */
[----:B------:R-:W2:Y:S01]  /*0d70*/  LDG.E R9, desc[UR6][R8.64] ;  /* 0x0000000608097981 */ /* 0x000ea2000c1e1900 */
[----:B------:R-:W-:Y:S01]  /*0d80*/  UIADD3 UR4, UPT, UPT, UR4, 0x1, URZ ;  /* 0x0000000104047890 */ /* 0x000fe2000fffe0ff */
[----:B---3--:R-:W-:-:S03]  /*0d90*/  IMAD.IADD R11, R11, 0x1, R10 ;  /* 0x000000010b0b7824 */ /* 0x008fc600078e020a */
[----:B------:R-:W-:Y:S01]  /*0da0*/  UISETP.NE.AND UP0, UPT, UR4, URZ, UPT ;  /* 0x000000ff0400728c */ /* 0x000fe2000bf05270 */
[----:B--2--5:R-:W-:-:S13]  /*0db0*/  FSETP.GT.AND P0, PT, R0, R9, PT ;  /* 0x000000090000720b */ /* 0x024fda0003f04000 */
[----:B------:R1:W-:Y:S01]  /*0dc0*/  @P0 STG.E desc[UR6][R4.64], R7 ;  /* 0x0000000704000986 */ /* 0x0003e2000c101906 */
[----:B------:R-:W-:Y:S02]  /*0dd0*/  @P0 MOV R0, R9 ;  /* 0x0000000900000202 */ /* 0x000fe40000000f00 */
[----:B-1----:R-:W-:Y:S01]  /*0de0*/  IADD3 R7, PT, PT, R7, 0x1, RZ ;  /* 0x0000000107077810 */ /* 0x002fe20007ffe0ff */
[----:B------:R-:W-:Y:S06]  /*0df0*/  BRA.U UP0, `(.L_x_4) ;  /* 0xfffffffd00d87547 */ /* 0x000fec000b83ffff */
[----:B------:R-:W-:Y:S05]  /*0e00*/  EXIT ;  /* 0x000000000000794d */ /* 0x000fea0003800000 */
.L_x_5:
[----:B------:R-:W-:-:S00]  /*0e10*/  BRA `(.L_x_5) ;  /* 0xfffffffc00fc7947 */ /* 0x000fc0000383ffff */
[----:B------:R-:W-:-:S00]  /*0e20*/  NOP ;  /* 0x0000000000007918 */ /* 0x000fc00000000000 */
        /* <DEDUP_REMOVED lines=13> */
.L_x_86:


//--------------------- .text._Z13calc_distancePfS_S_iii --------------------------
	.section	.text._Z13calc_distancePfS_S_iii,"ax",@progbits
	.align	128
        .global         _Z13calc_distancePfS_S_iii
        .type           _Z13calc_distancePfS_S_iii,@function
        .size           _Z13calc_distancePfS_S_iii,(.L_x_87 - _Z13calc_distancePfS_S_iii)
        .other          _Z13calc_distancePfS_S_iii,@"STO_CUDA_ENTRY STV_DEFAULT"
_Z13calc_distancePfS_S_iii:
.text._Z13calc_distancePfS_S_iii:
[----:B------:R-:W-:Y:S08]  /*0000*/  LDC R1, c[0x0][0x37c] ;  /* 0x0000df00ff017b82 */ /* 0x000ff00000000800 */
[----:B------:R-:W0:Y:S01]  /*0010*/  LDC R0, c[0x0][0x39c] ;  /* 0x0000e700ff007b82 */ /* 0x000e220000000800 */
[----:B------:R-:W1:Y:S01]  /*0020*/  S2R R7, SR_TID.X ;  /* 0x0000000000077919 */ /* 0x000e620000002100 */
[----:B------:R-:W2:Y:S01]  /*0030*/  LDCU.64 UR4, c[0x0][0x358] ;  /* 0x00006b00ff0477ac */ /* 0x000ea20008000a00 */
[----:B------:R-:W-:-:S05]  /*0040*/  HFMA2 R10, -RZ, RZ, 0, 0 ;  /* 0x00000000ff0a7431 */ /* 0x000fca00000001ff */
[----:B------:R-:W3:Y:S01]  /*0050*/  S2UR UR6, SR_CTAID.X ;  /* 0x00000000000679c3 */ /* 0x000ee20000002500 */
[----:B0-----:R-:W-:-:S13]  /*0060*/  ISETP.GE.AND P0, PT, R0, 0x1, PT ;  /* 0x000000010000780c */ /* 0x001fda0003f06270 */
[----:B-123--:R-:W-:Y:S05]  /*0070*/  @!P0 BRA `(.L_x_6) ;  /* 0x00000008002c8947 */ /* 0x00efea0003800000 */
[C---:B------:R-:W-:Y:S01]  /*0080*/  ISETP.GE.U32.AND P1, PT, R0.reuse, 0x8, PT ;  /* 0x000000080000780c */ /* 0x040fe20003f26070 */
[C---:B------:R-:W-:Y:S01]  /*0090*/  IMAD R6, R0.reuse, UR6, RZ ;  /* 0x0000000600067c24 */ /* 0x040fe2000f8e02ff */
[----:B------:R-:W-:Y:S01]  /*00a0*/  LOP3.LUT R25, R0, 0x7, RZ, 0xc0, !PT ;  /* 0x0000000700197812 */ /* 0x000fe200078ec0ff */
[----:B------:R-:W-:Y:S01]  /*00b0*/  IMAD R8, R7, R0, RZ ;  /* 0x0000000007087224 */ /* 0x000fe200078e02ff */
[----:B------:R-:W-:Y:S02]  /*00c0*/  MOV R9, RZ ;  /* 0x000000ff00097202 */ /* 0x000fe40000000f00 */
[----:B------:R-:W-:Y:S02]  /*00d0*/  ISETP.NE.AND P0, PT, R25, RZ, PT ;  /* 0x000000ff1900720c */ /* 0x000fe40003f05270 */
[----:B------:R-:W-:-:S05]  /*00e0*/  MOV R10, RZ ;  /* 0x000000ff000a7202 */ /* 0x000fca0000000f00 */
[----:B------:R-:W-:Y:S06]  /*00f0*/  @!P1 BRA `(.L_x_7) ;  /* 0x0000000000d09947 */ /* 0x000fec0003800000 */
[----:B------:R-:W0:Y:S01]  /*0100*/  LDC.64 R2, c[0x0][0x380] ;  /* 0x0000e000ff027b82 */ /* 0x000e220000000a00 */
[----:B------:R-:W-:Y:S02]  /*0110*/  LOP3.LUT R9, R0, 0x7ffffff8, RZ, 0xc0, !PT ;  /* 0x7ffffff800097812 */ /* 0x000fe400078ec0ff */
[----:B------:R-:W-:Y:S02]  /*0120*/  MOV R10, RZ ;  /* 0x000000ff000a7202 */ /* 0x000fe40000000f00 */
[----:B------:R-:W-:-:S03]  /*0130*/  IADD3 R14, PT, PT, -R9, RZ, RZ ;  /* 0x000000ff090e7210 */ /* 0x000fc60007ffe1ff */
[----:B------:R-:W1:Y:S01]  /*0140*/  LDC.64 R4, c[0x0][0x388] ;  /* 0x0000e200ff047b82 */ /* 0x000e620000000a00 */
[----:B0-----:R-:W-:-:S03]  /*0150*/  IMAD.WIDE.U32 R2, R6, 0x4, R2 ;  /* 0x0000000406027825 */ /* 0x001fc600078e0002 */
[----:B------:R-:W-:Y:S01]  /*0160*/  IADD3 R11, P1, PT, R2, 0x10, RZ ;  /* 0x00000010020b7810 */ /* 0x000fe20007f3e0ff */
[----:B-1----:R-:W-:-:S04]  /*0170*/  IMAD.WIDE.U32 R4, R8, 0x4, R4 ;  /* 0x0000000408047825 */ /* 0x002fc800078e0004 */
[----:B------:R-:W-:Y:S01]  /*0180*/  IMAD.X R12, RZ, RZ, R3, P1 ;  /* 0x000000ffff0c7224 */ /* 0x000fe200008e0603 */
[----:B------:R-:W-:-:S04]  /*0190*/  IADD3 R2, P2, PT, R4, 0x10, RZ ;  /* 0x0000001004027810 */ /* 0x000fc80007f5e0ff */
[----:B------:R-:W-:-:S09]  /*01a0*/  IADD3.X R3, PT, PT, RZ, R5, RZ, P2, !PT ;  /* 0x00000005ff037210 */ /* 0x000fd200017fe4ff */
.L_x_8:
[----:B------:R-:W-:Y:S01]  /*01b0*/  IMAD.MOV.U32 R4, RZ, RZ, R11 ;  /* 0x000000ffff047224 */ /* 0x000fe200078e000b */
[----:B------:R-:W-:Y:S01]  /*01c0*/  MOV R5, R12 ;  /* 0x0000000c00057202 */ /* 0x000fe20000000f00 */
[----:B------:R-:W2:Y:S04]  /*01d0*/  LDG.E R24, desc[UR4][R2.64+-0x10] ;  /* 0xfffff00402187981 */ /* 0x000ea8000c1e1900 */
[----:B------:R-:W2:Y:S04]  /*01e0*/  LDG.E R21, desc[UR4][R4.64+-0x10] ;  /* 0xfffff00404157981 */ /* 0x000ea8000c1e1900 */
[----:B------:R-:W3:Y:S04]  /*01f0*/  LDG.E R12, desc[UR4][R4.64+-0xc] ;  /* 0xfffff404040c7981 */ /* 0x000ee8000c1e1900 */
[----:B------:R-:W3:Y:S04]  /*0200*/  LDG.E R13, desc[UR4][R2.64+-0xc] ;  /* 0xfffff404020d7981 */ /* 0x000ee8000c1e1900 */
[----:B------:R-:W4:Y:S04]  /*0210*/  LDG.E R22, desc[UR4][R4.64+-0x8] ;  /* 0xfffff80404167981 */ /* 0x000f28000c1e1900 */
[----:B------:R-:W4:Y:S04]  /*0220*/  LDG.E R19, desc[UR4][R2.64+-0x8] ;  /* 0xfffff80402137981 */ /* 0x000f28000c1e1900 */
[----:B------:R-:W5:Y:S04]  /*0230*/  LDG.E R20, desc[UR4][R4.64+-0x4] ;  /* 0xfffffc0404147981 */ /* 0x000f68000c1e1900 */
[----:B------:R-:W5:Y:S04]  /*0240*/  LDG.E R17, desc[UR4][R2.64+-0x4] ;  /* 0xfffffc0402117981 */ /* 0x000f68000c1e1900 */
[----:B------:R-:W5:Y:S04]  /*0250*/  LDG.E R18, desc[UR4][R4.64] ;  /* 0x0000000404127981 */ /* 0x000f68000c1e1900 */
[----:B------:R-:W5:Y:S04]  /*0260*/  LDG.E R15, desc[UR4][R2.64] ;  /* 0x00000004020f7981 */ /* 0x000f68000c1e1900 */
[----:B------:R-:W5:Y:S04]  /*0270*/  LDG.E R16, desc[UR4][R4.64+0x4] ;  /* 0x0000040404107981 */ /* 0x000f68000c1e1900 */
[----:B------:R-:W5:Y:S01]  /*0280*/  LDG.E R11, desc[UR4][R2.64+0x4] ;  /* 0x00000404020b7981 */ /* 0x000f62000c1e1900 */
[----:B--2---:R-:W-:-:S03]  /*0290*/  FADD R23, R21, -R24 ;  /* 0x8000001815177221 */ /* 0x004fc60000000000 */
[----:B------:R-:W2:Y:S04]  /*02a0*/  LDG.E R24, desc[UR4][R4.64+0x8] ;  /* 0x0000080404187981 */ /* 0x000ea8000c1e1900 */
[----:B------:R-:W2:Y:S01]  /*02b0*/  LDG.E R21, desc[UR4][R2.64+0x8] ;  /* 0x0000080402157981 */ /* 0x000ea2000c1e1900 */
[----:B------:R-:W-:-:S03]  /*02c0*/  FFMA R26, R23, R23, R10 ;  /* 0x00000017171a7223 */ /* 0x000fc6000000000a */
[----:B------:R-:W2:Y:S04]  /*02d0*/  LDG.E R10, desc[UR4][R4.64+0xc] ;  /* 0x00000c04040a7981 */ /* 0x000ea8000c1e1900 */
[----:B------:R0:W2:Y:S01]  /*02e0*/  LDG.E R23, desc[UR4][R2.64+0xc] ;  /* 0x00000c0402177981 */ /* 0x0000a2000c1e1900 */
[----:B---3--:R-:W-:Y:S01]  /*02f0*/  FADD R13, R12, -R13 ;  /* 0x8000000d0c0d7221 */ /* 0x008fe20000000000 */
[----:B----4-:R-:W-:-:S03]  /*0300*/  FADD R19, R22, -R19 ;  /* 0x8000001316137221 */ /* 0x010fc60000000000 */
[----:B------:R-:W-:Y:S01]  /*0310*/  FFMA R26, R13, R13, R26 ;  /* 0x0000000d0d1a7223 */ /* 0x000fe2000000001a */
[----:B------:R-:W-:-:S03]  /*0320*/  IADD3 R14, PT, PT, R14, 0x8, RZ ;  /* 0x000000080e0e7810 */ /* 0x000fc60007ffe0ff */
[----:B------:R-:W-:Y:S01]  /*0330*/  FFMA R26, R19, R19, R26 ;  /* 0x00000013131a7223 */ /* 0x000fe2000000001a */
[----:B-----5:R-:W-:Y:S01]  /*0340*/  FADD R17, R20, -R17 ;  /* 0x8000001114117221 */ /* 0x020fe20000000000 */
[----:B------:R-:W-:-:S03]  /*0350*/  ISETP.NE.AND P1, PT, R14, RZ, PT ;  /* 0x000000ff0e00720c */ /* 0x000fc60003f25270 */
[----:B------:R-:W-:Y:S01]  /*0360*/  FFMA R26, R17, R17, R26 ;  /* 0x00000011111a7223 */ /* 0x000fe2000000001a */
[----:B------:R-:W-:-:S04]  /*0370*/  FADD R15, R18, -R15 ;  /* 0x8000000f120f7221 */ /* 0x000fc80000000000 */
[----:B------:R-:W-:Y:S01]  /*0380*/  FFMA R26, R15, R15, R26 ;  /* 0x0000000f0f1a7223 */ /* 0x000fe2000000001a */
[----:B------:R-:W-:Y:S01]  /*0390*/  FADD R11, R16, -R11 ;  /* 0x8000000b100b7221 */ /* 0x000fe20000000000 */
[----:B0-----:R-:W-:-:S03]  /*03a0*/  IADD3 R2, P3, PT, R2, 0x20, RZ ;  /* 0x0000002002027810 */ /* 0x001fc60007f7e0ff */
[----:B------:R-:W-:Y:S01]  /*03b0*/  FFMA R26, R11, R11, R26 ;  /* 0x0000000b0b1a7223 */ /* 0x000fe2000000001a */
[----:B------:R-:W-:Y:S01]  /*03c0*/  IADD3 R11, P2, PT, R4, 0x20, RZ ;  /* 0x00000020040b7810 */ /* 0x000fe20007f5e0ff */
[----:B------:R-:W-:-:S03]  /*03d0*/  IMAD.X R3, RZ, RZ, R3, P3 ;  /* 0x000000ffff037224 */ /* 0x000fc600018e0603 */
[----:B------:R-:W-:Y:S01]  /*03e0*/  IADD3.X R12, PT, PT, RZ, R5, RZ, P2, !PT ;  /* 0x00000005ff0c7210 */ /* 0x000fe200017fe4ff */
[----:B--2---:R-:W-:-:S04]  /*03f0*/  FADD R21, R24, -R21 ;  /* 0x8000001518157221 */ /* 0x004fc80000000000 */
[----:B------:R-:W-:Y:S01]  /*0400*/  FFMA R26, R21, R21, R26 ;  /* 0x00000015151a7223 */ /* 0x000fe2000000001a */
[----:B------:R-:W-:-:S04]  /*0410*/  FADD R23, R10, -R23 ;  /* 0x800000170a177221 */ /* 0x000fc80000000000 */
[----:B------:R-:W-:Y:S01]  /*0420*/  FFMA R10, R23, R23, R26 ;  /* 0x00000017170a7223 */ /* 0x000fe2000000001a */
[----:B------:R-:W-:Y:S06]  /*0430*/  @P1 BRA `(.L_x_8) ;  /* 0xfffffffc005c1947 */ /* 0x000fec000383ffff */
.L_x_7:
[----:B------:R-:W-:Y:S05]  /*0440*/  @!P0 BRA `(.L_x_6) ;  /* 0x0000000400388947 */ /* 0x000fea0003800000 */
[----:B------:R-:W-:Y:S02]  /*0450*/  ISETP.GE.U32.AND P1, PT, R25, 0x4, PT ;  /* 0x000000041900780c */ /* 0x000fe40003f26070 */
[----:B------:R-:W-:-:S04]  /*0460*/  LOP3.LUT R16, R0, 0x3, RZ, 0xc0, !PT ;  /* 0x0000000300107812 */ /* 0x000fc800078ec0ff */
[----:B------:R-:W-:-:S07]  /*0470*/  ISETP.NE.AND P0, PT, R16, RZ, PT ;  /* 0x000000ff1000720c */ /* 0x000fce0003f05270 */
[----:B------:R-:W-:Y:S06]  /*0480*/  @!P1 BRA `(.L_x_9) ;  /* 0x0000000000849947 */ /* 0x000fec0003800000 */
[----:B------:R-:W0:Y:S01]  /*0490*/  LDC.64 R14, c[0x0][0x380] ;  /* 0x0000e000ff0e7b82 */ /* 0x000e220000000a00 */
[-C--:B------:R-:W-:Y:S02]  /*04a0*/  IADD3 R11, PT, PT, R6, R9.reuse, RZ ;  /* 0x00000009060b7210 */ /* 0x080fe40007ffe0ff */
[-C--:B------:R-:W-:Y:S02]  /*04b0*/  IADD3 R17, P2, PT, R8, R9.reuse, RZ ;  /* 0x0000000908117210 */ /* 0x080fe40007f5e0ff */
[----:B------:R-:W-:-:S03]  /*04c0*/  IADD3 R19, P1, PT, R6, R9, RZ ;  /* 0x0000000906137210 */ /* 0x000fc60007f3e0ff */
[----:B------:R-:W1:Y:S01]  /*04d0*/  LDC.64 R12, c[0x0][0x388] ;  /* 0x0000e200ff0c7b82 */ /* 0x000e620000000a00 */
[----:B------:R-:W-:Y:S01]  /*04e0*/  IADD3.X R20, PT, PT, RZ, RZ, RZ, P1, !PT ;  /* 0x000000ffff147210 */ /* 0x000fe20000ffe4ff */
[----:B------:R-:W-:-:S06]  /*04f0*/  IMAD.X R18, RZ, RZ, RZ, P2 ;  /* 0x000000ffff127224 */ /* 0x000fcc00010e06ff */
[----:B------:R-:W2:Y:S08]  /*0500*/  LDC.64 R4, c[0x0][0x380] ;  /* 0x0000e000ff047b82 */ /* 0x000eb00000000a00 */
[----:B------:R-:W3:Y:S01]  /*0510*/  LDC.64 R2, c[0x0][0x388] ;  /* 0x0000e200ff027b82 */ /* 0x000ee20000000a00 */
[----:B0-----:R-:W-:Y:S01]  /*0520*/  IMAD.WIDE.U32 R14, R11, 0x4, R14 ;  /* 0x000000040b0e7825 */ /* 0x001fe200078e000e */
[----:B------:R-:W-:-:S05]  /*0530*/  IADD3 R11, PT, PT, R8, R9, RZ ;  /* 0x00000009080b7210 */ /* 0x000fca0007ffe0ff */
[----:B------:R-:W4:Y:S01]  /*0540*/  LDG.E R14, desc[UR4][R14.64] ;  /* 0x000000040e0e7981 */ /* 0x000f22000c1e1900 */
[----:B-1----:R-:W-:-:S06]  /*0550*/  IMAD.WIDE.U32 R12, R11, 0x4, R12 ;  /* 0x000000040b0c7825 */ /* 0x002fcc00078e000c */
[----:B------:R-:W4:Y:S01]  /*0560*/  LDG.E R13, desc[UR4][R12.64] ;  /* 0x000000040c0d7981 */ /* 0x000f22000c1e1900 */
[----:B--2---:R-:W-:-:S04]  /*0570*/  LEA R4, P1, R19, R4, 0x2 ;  /* 0x0000000413047211 */ /* 0x004fc800078210ff */
[----:B------:R-:W-:Y:S02]  /*0580*/  LEA.HI.X R5, R19, R5, R20, 0x2, P1 ;  /* 0x0000000513057211 */ /* 0x000fe400008f1414 */
[----:B---3--:R-:W-:-:S03]  /*0590*/  LEA R2, P2, R17, R2, 0x2 ;  /* 0x0000000211027211 */ /* 0x008fc600078410ff */
[----:B------:R-:W2:Y:S01]  /*05a0*/  LDG.E R19, desc[UR4][R4.64+0x8] ;  /* 0x0000080404137981 */ /* 0x000ea2000c1e1900 */
[----:B------:R-:W-:-:S03]  /*05b0*/  LEA.HI.X R3, R17, R3, R18, 0x2, P2 ;  /* 0x0000000311037211 */ /* 0x000fc600010f1412 */
[----:B------:R-:W3:Y:S04]  /*05c0*/  LDG.E R21, desc[UR4][R4.64+0xc] ;  /* 0x00000c0404157981 */ /* 0x000ee8000c1e1900 */
[----:B------:R-:W5:Y:S04]  /*05d0*/  LDG.E R17, desc[UR4][R4.64+0x4] ;  /* 0x0000040404117981 */ /* 0x000f68000c1e1900 */
[----:B------:R-:W5:Y:S04]  /*05e0*/  LDG.E R18, desc[UR4][R2.64+0x4] ;  /* 0x0000040402127981 */ /* 0x000f68000c1e1900 */
[----:B------:R-:W2:Y:S04]  /*05f0*/  LDG.E R20, desc[UR4][R2.64+0x8] ;  /* 0x0000080402147981 */ /* 0x000ea8000c1e1900 */
[----:B------:R-:W3:Y:S01]  /*0600*/  LDG.E R22, desc[UR4][R2.64+0xc] ;  /* 0x00000c0402167981 */ /* 0x000ee2000c1e1900 */
[----:B------:R-:W-:Y:S01]  /*0610*/  IADD3 R9, PT, PT, R9, 0x4, RZ ;  /* 0x0000000409097810 */ /* 0x000fe20007ffe0ff */
[----:B----4-:R-:W-:-:S04]  /*0620*/  FADD R11, R14, -R13 ;  /* 0x8000000d0e0b7221 */ /* 0x010fc80000000000 */
[----:B------:R-:W-:Y:S01]  /*0630*/  FFMA R10, R11, R11, R10 ;  /* 0x0000000b0b0a7223 */ /* 0x000fe2000000000a */
[----:B-----5:R-:W-:-:S04]  /*0640*/  FADD R17, R17, -R18 ;  /* 0x8000001211117221 */ /* 0x020fc80000000000 */
[----:B------:R-:W-:Y:S01]  /*0650*/  FFMA R10, R17, R17, R10 ;  /* 0x00000011110a7223 */ /* 0x000fe2000000000a */
[----:B--2---:R-:W-:Y:S01]  /*0660*/  FADD R19, R19, -R20 ;  /* 0x8000001413137221 */ /* 0x004fe20000000000 */
[----:B---3--:R-:W-:-:S03]  /*0670*/  FADD R21, R21, -R22 ;  /* 0x8000001615157221 */ /* 0x008fc60000000000 */
[----:B------:R-:W-:-:S04]  /*0680*/  FFMA R10, R19, R19, R10 ;  /* 0x00000013130a7223 */ /* 0x000fc8000000000a */
[----:B------:R-:W-:-:S07]  /*0690*/  FFMA R10, R21, R21, R10 ;  /* 0x00000015150a7223 */ /* 0x000fce000000000a */
.L_x_9:
[----:B------:R-:W-:Y:S05]  /*06a0*/  @!P0 BRA `(.L_x_6) ;  /* 0x0000000000a08947 */ /* 0x000fea0003800000 */
[----:B------:R-:W-:Y:S02]  /*06b0*/  ISETP.NE.AND P1, PT, R16, 0x1, PT ;  /* 0x000000011000780c */ /* 0x000fe40003f25270 */
[----:B------:R-:W-:-:S04]  /*06c0*/  LOP3.LUT R0, R0, 0x1, RZ, 0xc0, !PT ;  /* 0x0000000100007812 */ /* 0x000fc800078ec0ff */
[----:B------:R-:W-:-:S07]  /*06d0*/  ISETP.NE.U32.AND P0, PT, R0, 0x1, PT ;  /* 0x000000010000780c */ /* 0x000fce0003f05070 */
[----:B------:R-:W-:Y:S06]  /*06e0*/  @!P1 BRA `(.L_x_10) ;  /* 0x0000000000649947 */ /* 0x000fec0003800000 */
[----:B------:R-:W0:Y:S01]  /*06f0*/  LDC.64 R14, c[0x0][0x388] ;  /* 0x0000e200ff0e7b82 */ /* 0x000e220000000a00 */
[-C--:B------:R-:W-:Y:S02]  /*0700*/  IADD3 R17, PT, PT, R8, R9.reuse, RZ ;  /* 0x0000000908117210 */ /* 0x080fe40007ffe0ff */
[CC--:B------:R-:W-:Y:S02]  /*0710*/  IADD3 R11, PT, PT, R6.reuse, R9.reuse, RZ ;  /* 0x00000009060b7210 */ /* 0x0c0fe40007ffe0ff */
[-C--:B------:R-:W-:Y:S02]  /*0720*/  IADD3 R0, P1, PT, R6, R9.reuse, RZ ;  /* 0x0000000906007210 */ /* 0x080fe40007f3e0ff */
[----:B------:R-:W-:Y:S01]  /*0730*/  IADD3 R16, P2, PT, R8, R9, RZ ;  /* 0x0000000908107210 */ /* 0x000fe20007f5e0ff */
[----:B------:R-:W1:Y:S08]  /*0740*/  LDC.64 R12, c[0x0][0x380] ;  /* 0x0000e000ff0c7b82 */ /* 0x000e700000000a00 */
[----:B------:R-:W2:Y:S08]  /*0750*/  LDC.64 R2, c[0x0][0x388] ;  /* 0x0000e200ff027b82 */ /* 0x000eb00000000a00 */
[----:B------:R-:W3:Y:S01]  /*0760*/  LDC.64 R4, c[0x0][0x380] ;  /* 0x0000e000ff047b82 */ /* 0x000ee20000000a00 */
[----:B0-----:R-:W-:Y:S01]  /*0770*/  IMAD.WIDE.U32 R14, R17, 0x4, R14 ;  /* 0x00000004110e7825 */ /* 0x001fe200078e000e */
[----:B------:R-:W-:-:S05]  /*0780*/  IADD3.X R17, PT, PT, RZ, RZ, RZ, P2, !PT ;  /* 0x000000ffff117210 */ /* 0x000fca00017fe4ff */
[----:B------:R-:W4:Y:S01]  /*0790*/  LDG.E R15, desc[UR4][R14.64] ;  /* 0x000000040e0f7981 */ /* 0x000f22000c1e1900 */
[----:B-1----:R-:W-:-:S04]  /*07a0*/  IMAD.WIDE.U32 R12, R11, 0x4, R12 ;  /* 0x000000040b0c7825 */ /* 0x002fc800078e000c */
[----:B------:R-:W-:Y:S02]  /*07b0*/  IMAD.X R11, RZ, RZ, RZ, P1 ;  /* 0x000000ffff0b7224 */ /* 0x000fe400008e06ff */
[----:B------:R-:W4:Y:S01]  /*07c0*/  LDG.E R12, desc[UR4][R12.64] ;  /* 0x000000040c0c7981 */ /* 0x000f22000c1e1900 */
[----:B--2---:R-:W-:-:S04]  /*07d0*/  LEA R2, P2, R16, R2, 0x2 ;  /* 0x0000000210027211 */ /* 0x004fc800078410ff */
[----:B------:R-:W-:Y:S02]  /*07e0*/  LEA.HI.X R3, R16, R3, R17, 0x2, P2 ;  /* 0x0000000310037211 */ /* 0x000fe400010f1411 */
[----:B---3--:R-:W-:-:S04]  /*07f0*/  LEA R4, P1, R0, R4, 0x2 ;  /* 0x0000000400047211 */ /* 0x008fc800078210ff */
[----:B------:R-:W2:Y:S01]  /*0800*/  LDG.E R3, desc[UR4][R2.64+0x4] ;  /* 0x0000040402037981 */ /* 0x000ea2000c1e1900 */
[----:B------:R-:W-:-:S05]  /*0810*/  LEA.HI.X R5, R0, R5, R11, 0x2, P1 ;  /* 0x0000000500057211 */ /* 0x000fca00008f140b */
[----:B------:R-:W2:Y:S01]  /*0820*/  LDG.E R4, desc[UR4][R4.64+0x4] ;  /* 0x0000040404047981 */ /* 0x000ea2000c1e1900 */
[----:B------:R-:W-:Y:S01]  /*0830*/  IADD3 R9, PT, PT, R9, 0x2, RZ ;  /* 0x0000000209097810 */ /* 0x000fe20007ffe0ff */
[----:B----4-:R-:W-:-:S04]  /*0840*/  FADD R11, R12, -R15 ;  /* 0x8000000f0c0b7221 */ /* 0x010fc80000000000 */
[----:B------:R-:W-:Y:S01]  /*0850*/  FFMA R10, R11, R11, R10 ;  /* 0x0000000b0b0a7223 */ /* 0x000fe2000000000a */
[----:B--2---:R-:W-:-:S04]  /*0860*/  FADD R11, R4, -R3 ;  /* 0x80000003040b7221 */ /* 0x004fc80000000000 */
[----:B------:R-:W-:-:S07]  /*0870*/  FFMA R10, R11, R11, R10 ;  /* 0x0000000b0b0a7223 */ /* 0x000fce000000000a */
.L_x_10:
[----:B------:R-:W-:Y:S05]  /*0880*/  @P0 BRA `(.L_x_6) ;  /* 0x0000000000280947 */ /* 0x000fea0003800000 */
[----:B------:R-:W0:Y:S01]  /*0890*/  LDC.64 R2, c[0x0][0x380] ;  /* 0x0000e000ff027b82 */ /* 0x000e220000000a00 */
[-C--:B------:R-:W-:Y:S02]  /*08a0*/  IADD3 R11, PT, PT, R6, R9.reuse, RZ ;  /* 0x00000009060b7210 */ /* 0x080fe40007ffe0ff */
[----:B------:R-:W-:-:S05]  /*08b0*/  IADD3 R9, PT, PT, R8, R9, RZ ;  /* 0x0000000908097210 */ /* 0x000fca0007ffe0ff */
[----:B------:R-:W1:Y:S01]  /*08c0*/  LDC.64 R4, c[0x0][0x388] ;  /* 0x0000e200ff047b82 */ /* 0x000e620000000a00 */
[----:B0-----:R-:W-:-:S06]  /*08d0*/  IMAD.WIDE.U32 R2, R11, 0x4, R2 ;  /* 0x000000040b027825 */ /* 0x001fcc00078e0002 */
[----:B------:R-:W2:Y:S01]  /*08e0*/  LDG.E R2, desc[UR4][R2.64] ;  /* 0x0000000402027981 */ /* 0x000ea2000c1e1900 */
[----:B-1----:R-:W-:-:S06]  /*08f0*/  IMAD.WIDE.U32 R4, R9, 0x4, R4 ;  /* 0x0000000409047825 */ /* 0x002fcc00078e0004 */
[----:B------:R-:W2:Y:S02]  /*0900*/  LDG.E R5, desc[UR4][R4.64] ;  /* 0x0000000404057981 */ /* 0x000ea4000c1e1900 */
[----:B--2---:R-:W-:-:S04]  /*0910*/  FADD R9, R2, -R5 ;  /* 0x8000000502097221 */ /* 0x004fc80000000000 */
[----:B------:R-:W-:-:S07]  /*0920*/  FFMA R10, R9, R9, R10 ;  /* 0x00000009090a7223 */ /* 0x000fce000000000a */
.L_x_6:
[----:B------:R-:W0:Y:S08]  /*0930*/  LDC R0, c[0x0][0x398] ;  /* 0x0000e600ff007b82 */ /* 0x000e300000000800 */
[----:B------:R-:W1:Y:S01]  /*0940*/  LDC.64 R2, c[0x0][0x390] ;  /* 0x0000e400ff027b82 */ /* 0x000e620000000a00 */
[----:B0-----:R-:W-:-:S04]  /*0950*/  IMAD R7, R7, R0, UR6 ;  /* 0x0000000607077e24 */ /* 0x001fc8000f8e0200 */
[----:B-1----:R-:W-:-:S05]  /*0960*/  IMAD.WIDE R2, R7, 0x4, R2 ;  /* 0x0000000407027825 */ /* 0x002fca00078e0202 */
[----:B------:R-:W-:Y:S01]  /*0970*/  STG.E desc[UR4][R2.64], R10 ;  /* 0x0000000a02007986 */ /* 0x000fe2000c101904 */
[----:B------:R-:W-:Y:S05]  /*0980*/  EXIT ;  /* 0x000000000000794d */ /* 0x000fea0003800000 */
.L_x_11:
        /* <DEDUP_REMOVED lines=15> */
.L_x_87:


//--------------------- .text._Z18averagePointGroupsPiPfS0_S_iii --------------------------
	.section	.text._Z18averagePointGroupsPiPfS0_S_iii,"ax",@progbits
	.align	128
        .global         _Z18averagePointGroupsPiPfS0_S_iii
        .type           _Z18averagePointGroupsPiPfS0_S_iii,@function
        .size           _Z18averagePointGroupsPiPfS0_S_iii,(.L_x_85 - _Z18averagePointGroupsPiPfS0_S_iii)
        .other          _Z18averagePointGroupsPiPfS0_S_iii,@"STO_CUDA_ENTRY STV_DEFAULT"
_Z18averagePointGroupsPiPfS0_S_iii:
.text._Z18averagePointGroupsPiPfS0_S_iii:
[----:B------:R-:W-:Y:S08]  /*0000*/  LDC R1, c[0x0][0x37c] ;  /* 0x0000df00ff017b82 */ /* 0x000ff00000000800 */
[----:B------:R-:W0:Y:S01]  /*0010*/  LDC R12, c[0x0][0x3a4] ;  /* 0x0000e900ff0c7b82 */ /* 0x000e220000000800 */
[----:B------:R-:W1:Y:S01]  /*0020*/  S2R R9, SR_TID.X ;  /* 0x0000000000097919 */ /* 0x000e620000002100 */
[----:B------:R-:W2:Y:S01]  /*0030*/  LDCU.64 UR6, c[0x0][0x358] ;  /* 0x00006b00ff0677ac */ /* 0x000ea20008000a00 */
[----:B0-----:R-:W-:-:S13]  /*0040*/  ISETP.GE.AND P0, PT, R12, 0x1, PT ;  /* 0x000000010c00780c */ /* 0x001fda0003f06270 */
[----:B-12---:R-:W-:Y:S05]  /*0050*/  @!P0 BRA `(.L_x_12) ;  /* 0x0000000000f08947 */ /* 0x006fea0003800000 */
[C---:B------:R-:W-:Y:S01]  /*0060*/  ISETP.GE.U32.AND P1, PT, R12.reuse, 0x8, PT ;  /* 0x000000080c00780c */ /* 0x040fe20003f26070 */
[----:B------:R-:W-:Y:S01]  /*0070*/  IMAD R0, R9, R12, RZ ;  /* 0x0000000c09007224 */ /* 0x000fe200078e02ff */
[----:B------:R-:W-:Y:S01]  /*0080*/  LOP3.LUT R2, R12, 0x7, RZ, 0xc0, !PT ;  /* 0x000000070c027812 */ /* 0x000fe200078ec0ff */
[----:B------:R-:W-:-:S03]  /*0090*/  IMAD.MOV.U32 R3, RZ, RZ, RZ ;  /* 0x000000ffff037224 */ /* 0x000fc600078e00ff */
[----:B------:R-:W-:-:S07]  /*00a0*/  ISETP.NE.AND P2, PT, R2, RZ, PT ;  /* 0x000000ff0200720c */ /* 0x000fce0003f45270 */
[----:B------:R-:W-:Y:S06]  /*00b0*/  @!P1 BRA `(.L_x_13) ;  /* 0x0000000000409947 */ /* 0x000fec0003800000 */
[----:B------:R-:W0:Y:S01]  /*00c0*/  LDC.64 R6, c[0x0][0x390] ;  /* 0x0000e400ff067b82 */ /* 0x000e220000000a00 */
[----:B------:R-:W-:Y:S01]  /*00d0*/  LOP3.LUT R3, R12, 0x7ffffff8, RZ, 0xc0, !PT ;  /* 0x7ffffff80c037812 */ /* 0x000fe200078ec0ff */
[----:B------:R-:W-:-:S06]  /*00e0*/  UMOV UR4, URZ ;  /* 0x000000ff00047c82 */ /* 0x000fcc0008000000 */
.L_x_14:
[----:B-1----:R-:W-:Y:S01]  /*00f0*/  VIADD R5, R0, UR4 ;  /* 0x0000000400057c36 */ /* 0x002fe20008000000 */
[----:B------:R-:W-:-:S03]  /*0100*/  UIADD3 UR4, UPT, UPT, UR4, 0x8, URZ ;  /* 0x0000000804047890 */ /* 0x000fc6000fffe0ff */
[----:B0-----:R-:W-:-:S03]  /*0110*/  IMAD.WIDE.U32 R4, R5, 0x4, R6 ;  /* 0x0000000405047825 */ /* 0x001fc600078e0006 */
[----:B------:R-:W-:Y:S02]  /*0120*/  ISETP.NE.AND P1, PT, R3, UR4, PT ;  /* 0x0000000403007c0c */ /* 0x000fe4000bf25270 */
[----:B------:R1:W-:Y:S04]  /*0130*/  STG.E desc[UR6][R4.64], RZ ;  /* 0x000000ff04007986 */ /* 0x0003e8000c101906 */
[----:B------:R1:W-:Y:S04]  /*0140*/  STG.E desc[UR6][R4.64+0x4], RZ ;  /* 0x000004ff04007986 */ /* 0x0003e8000c101906 */
[----:B------:R1:W-:Y:S04]  /*0150*/  STG.E desc[UR6][R4.64+0x8], RZ ;  /* 0x000008ff04007986 */ /* 0x0003e8000c101906 */
[----:B------:R1:W-:Y:S04]  /*0160*/  STG.E desc[UR6][R4.64+0xc], RZ ;  /* 0x00000cff04007986 */ /* 0x0003e8000c101906 */
[----:B------:R1:W-:Y:S04]  /*0170*/  STG.E desc[UR6][R4.64+0x10], RZ ;  /* 0x000010ff04007986 */ /* 0x0003e8000c101906 */
[----:B------:R1:W-:Y:S04]  /*0180*/  STG.E desc[UR6][R4.64+0x14], RZ ;  /* 0x000014ff04007986 */ /* 0x0003e8000c101906 */
[----:B------:R1:W-:Y:S04]  /*0190*/  STG.E desc[UR6][R4.64+0x18], RZ ;  /* 0x000018ff04007986 */ /* 0x0003e8000c101906 */
[----:B------:R1:W-:Y:S01]  /*01a0*/  STG.E desc[UR6][R4.64+0x1c], RZ ;  /* 0x00001cff04007986 */ /* 0x0003e2000c101906 */
[----:B------:R-:W-:Y:S05]  /*01b0*/  @P1 BRA `(.L_x_14) ;  /* 0xfffffffc00cc1947 */ /* 0x000fea000383ffff */
.L_x_13:
[----:B------:R-:W-:Y:S05]  /*01c0*/  @!P2 BRA `(.L_x_12) ;  /* 0x000000000094a947 */ /* 0x000fea0003800000 */
[----:B------:R-:W-:Y:S02]  /*01d0*/  ISETP.GE.U32.AND P2, PT, R2, 0x4, PT ;  /* 0x000000040200780c */ /* 0x000fe40003f46070 */
[----:B------:R-:W-:-:S04]  /*01e0*/  LOP3.LUT R8, R12, 0x3, RZ, 0xc0, !PT ;  /* 0x000000030c087812 */ /* 0x000fc800078ec0ff */
[----:B------:R-:W-:-:S07]  /*01f0*/  ISETP.NE.AND P1, PT, R8, RZ, PT ;  /* 0x000000ff0800720c */ /* 0x000fce0003f25270 */
[----:B------:R-:W-:Y:S06]  /*0200*/  @!P2 BRA `(.L_x_15) ;  /* 0x000000000034a947 */ /* 0x000fec0003800000 */
[----:B-1----:R-:W0:Y:S01]  /*0210*/  LDC.64 R4, c[0x0][0x390] ;  /* 0x0000e400ff047b82 */ /* 0x002e220000000a00 */
[----:B------:R-:W1:Y:S01]  /*0220*/  LDCU.64 UR4, c[0x0][0x390] ;  /* 0x00007200ff0477ac */ /* 0x000e620008000a00 */
[CC--:B------:R-:W-:Y:S02]  /*0230*/  IADD3 R2, P2, PT, R0.reuse, R3.reuse, RZ ;  /* 0x0000000300027210 */ /* 0x0c0fe40007f5e0ff */
[----:B------:R-:W-:Y:S01]  /*0240*/  IADD3 R7, PT, PT, R0, R3, RZ ;  /* 0x0000000300077210 */ /* 0x000fe20007ffe0ff */
[----:B------:R-:W-:Y:S02]  /*0250*/  VIADD R3, R3, 0x4 ;  /* 0x0000000403037836 */ /* 0x000fe40000000000 */
[----:B------:R-:W-:Y:S01]  /*0260*/  IMAD.X R11, RZ, RZ, RZ, P2 ;  /* 0x000000ffff0b7224 */ /* 0x000fe200010e06ff */
[----:B-1----:R-:W-:Y:S01]  /*0270*/  LEA R6, P2, R2, UR4, 0x2 ;  /* 0x0000000402067c11 */ /* 0x002fe2000f8410ff */
[----:B0-----:R-:W-:-:S03]  /*0280*/  IMAD.WIDE.U32 R4, R7, 0x4, R4 ;  /* 0x0000000407047825 */ /* 0x001fc600078e0004 */
[----:B------:R-:W-:Y:S02]  /*0290*/  LEA.HI.X R7, R2, UR5, R11, 0x2, P2 ;  /* 0x0000000502077c11 */ /* 0x000fe400090f140b */
[----:B------:R0:W-:Y:S04]  /*02a0*/  STG.E desc[UR6][R4.64], RZ ;  /* 0x000000ff04007986 */ /* 0x0001e8000c101906 */
[----:B------:R0:W-:Y:S04]  /*02b0*/  STG.E desc[UR6][R6.64+0x4], RZ ;  /* 0x000004ff06007986 */ /* 0x0001e8000c101906 */
[----:B------:R0:W-:Y:S04]  /*02c0*/  STG.E desc[UR6][R6.64+0x8], RZ ;  /* 0x000008ff06007986 */ /* 0x0001e8000c101906 */
[----:B------:R0:W-:Y:S02]  /*02d0*/  STG.E desc[UR6][R6.64+0xc], RZ ;  /* 0x00000cff06007986 */ /* 0x0001e4000c101906 */
.L_x_15:
[----:B------:R-:W-:Y:S05]  /*02e0*/  @!P1 BRA `(.L_x_12) ;  /* 0x00000000004c9947 */ /* 0x000fea0003800000 */
[----:B------:R-:W-:Y:S02]  /*02f0*/  LOP3.LUT R2, R12, 0x1, RZ, 0xc0, !PT ;  /* 0x000000010c027812 */ /* 0x000fe400078ec0ff */
[----:B------:R-:W-:Y:S02]  /*0300*/  ISETP.NE.AND P2, PT, R8, 0x1, PT ;  /* 0x000000010800780c */ /* 0x000fe40003f45270 */
[----:B------:R-:W-:-:S13]  /*0310*/  ISETP.NE.U32.AND P1, PT, R2, 0x1, PT ;  /* 0x000000010200780c */ /* 0x000fda0003f25070 */
[----:B------:R-:W2:Y:S01]  /*0320*/  @!P1 LDC.64 R10, c[0x0][0x390] ;  /* 0x0000e400ff0a9b82 */ /* 0x000ea20000000a00 */
[----:B------:R-:W-:Y:S05]  /*0330*/  @!P2 BRA `(.L_x_16) ;  /* 0x00000000002ca947 */ /* 0x000fea0003800000 */
[----:B01----:R-:W0:Y:S01]  /*0340*/  LDC.64 R4, c[0x0][0x390] ;  /* 0x0000e400ff047b82 */ /* 0x003e220000000a00 */
        /* <DEDUP_REMOVED lines=9> */
[----:B------:R3:W-:Y:S03]  /*03e0*/  STG.E desc[UR6][R6.64+0x4], RZ ;  /* 0x000004ff06007986 */ /* 0x0007e6000c101906 */
.L_x_16:
[----:B------:R-:W-:-:S05]  /*03f0*/  @!P1 IADD3 R3, PT, PT, R0, R3, RZ ;  /* 0x0000000300039210 */ /* 0x000fca0007ffe0ff */
[----:B--2---:R-:W-:-:S05]  /*0400*/  @!P1 IMAD.WIDE.U32 R2, R3, 0x4, R10 ;  /* 0x0000000403029825 */ /* 0x004fca00078e000a */
[----:B------:R2:W-:Y:S02]  /*0410*/  @!P1 STG.E desc[UR6][R2.64], RZ ;  /* 0x000000ff02009986 */ /* 0x0005e4000c101906 */
.L_x_12:
[----:B01-3--:R-:W0:Y:S01]  /*0420*/  LDC.64 R4, c[0x0][0x398] ;  /* 0x0000e600ff047b82 */ /* 0x00be220000000a00 */
[----:B------:R-:W1:Y:S02]  /*0430*/  LDCU UR4, c[0x0][0x3a0] ;  /* 0x00007400ff0477ac */ /* 0x000e640008000800 */
[----:B-1----:R-:W-:Y:S01]  /*0440*/  UISETP.GE.AND UP0, UPT, UR4, 0x1, UPT ;  /* 0x000000010400788c */ /* 0x002fe2000bf06270 */
[----:B0-----:R-:W-:-:S05]  /*0450*/  IMAD.WIDE.U32 R4, R9, 0x4, R4 ;  /* 0x0000000409047825 */ /* 0x001fca00078e0004 */
[----:B------:R0:W-:Y:S01]  /*0460*/  STG.E desc[UR6][R4.64], RZ ;  /* 0x000000ff04007986 */ /* 0x0001e2000c101906 */
[----:B------:R-:W-:Y:S06]  /*0470*/  BAR.SYNC.DEFER_BLOCKING 0x0 ;  /* 0x0000000000007b1d */ /* 0x000fec0000010000 */
[----:B------:R-:W-:Y:S05]  /*0480*/  BRA.U !UP0, `(.L_x_17) ;  /* 0x0000001908f07547 */ /* 0x000fea000b800000 */
[----:B------:R-:W-:Y:S05]  /*0490*/  @!P0 BRA `(.L_x_18) ;  /* 0x0000000c00b88947 */ /* 0x000fea0003800000 */
[C---:B------:R-:W-:Y:S01]  /*04a0*/  LOP3.LUT R8, R12.reuse, 0x7ffffff0, RZ, 0xc0, !PT ;  /* 0x7ffffff00c087812 */ /* 0x040fe200078ec0ff */
[----:B------:R-:W-:Y:S01]  /*04b0*/  IMAD R0, R9, R12, RZ ;  /* 0x0000000c09007224 */ /* 0x000fe200078e02ff */
[C---:B------:R-:W-:Y:S01]  /*04c0*/  LOP3.LUT R17, R12.reuse, 0xf, RZ, 0xc0, !PT ;  /* 0x0000000f0c117812 */ /* 0x040fe200078ec0ff */
[----:B------:R-:W-:Y:S01]  /*04d0*/  IMAD.MOV.U32 R13, RZ, RZ, RZ ;  /* 0x000000ffff0d7224 */ /* 0x000fe200078e00ff */
[C---:B------:R-:W-:Y:S01]  /*04e0*/  LOP3.LUT R18, R12.reuse, 0x7, RZ, 0xc0, !PT ;  /* 0x000000070c127812 */ /* 0x040fe200078ec0ff */
[----:B------:R-:W-:Y:S01]  /*04f0*/  IMAD.MOV R14, RZ, RZ, -R8 ;  /* 0x000000ffff0e7224 */ /* 0x000fe200078e0a08 */
[----:B------:R-:W-:-:S07]  /*0500*/  LOP3.LUT R12, R12, 0x3, RZ, 0xc0, !PT ;  /* 0x000000030c0c7812 */ /* 0x000fce00078ec0ff */
.L_x_26:
[----:B-12---:R-:W1:Y:S02]  /*0510*/  LDC.64 R2, c[0x0][0x380] ;  /* 0x0000e000ff027b82 */ /* 0x006e640000000a00 */
[----:B-1----:R-:W-:-:S06]  /*0520*/  IMAD.WIDE.U32 R2, R13, 0x4, R2 ;  /* 0x000000040d027825 */ /* 0x002fcc00078e0002 */
[----:B------:R-:W2:Y:S01]  /*0530*/  LDG.E R2, desc[UR6][R2.64] ;  /* 0x0000000602027981 */ /* 0x000ea2000c1e1900 */
[----:B------:R-:W-:Y:S01]  /*0540*/  BSSY.RECONVERGENT B0, `(.L_x_19) ;  /* 0x00000de000007945 */ /* 0x000fe20003800200 */
[----:B--2---:R-:W-:-:S13]  /*0550*/  ISETP.NE.AND P0, PT, R2, R9, PT ;  /* 0x000000090200720c */ /* 0x004fda0003f05270 */
[----:B------:R-:W-:Y:S05]  /*0560*/  @P0 BRA `(.L_x_20) ;  /* 0x0000000c006c0947 */ /* 0x000fea0003800000 */
[----:B------:R-:W1:Y:S01]  /*0570*/  LDCU UR4, c[0x0][0x3a4] ;  /* 0x00007480ff0477ac */ /* 0x000e620008000800 */
[----:B------:R-:W-:Y:S01]  /*0580*/  HFMA2 R16, -RZ, RZ, 0, 0 ;  /* 0x00000000ff107431 */ /* 0x000fe200000001ff */
[----:B-1----:R-:W-:Y:S02]  /*0590*/  UISETP.GE.U32.AND UP0, UPT, UR4, 0x10, UPT ;  /* 0x000000100400788c */ /* 0x002fe4000bf06070 */
[----:B------:R-:W-:-:S07]  /*05a0*/  IMAD R15, R13, UR4, RZ ;  /* 0x000000040d0f7c24 */ /* 0x000fce000f8e02ff */
[----:B------:R-:W-:Y:S05]  /*05b0*/  BRA.U !UP0, `(.L_x_21) ;  /* 0x0000000508587547 */ /* 0x000fea000b800000 */
[----:B------:R-:W1:Y:S01]  /*05c0*/  LDC.64 R2, c[0x0][0x388] ;  /* 0x0000e200ff027b82 */ /* 0x000e620000000a00 */
[----:B------:R-:W2:Y:S01]  /*05d0*/  LDCU.64 UR4, c[0x0][0x390] ;  /* 0x00007200ff0477ac */ /* 0x000ea20008000a00 */
[----:B------:R-:W-:Y:S01]  /*05e0*/  IMAD.MOV.U32 R10, RZ, RZ, R14 ;  /* 0x000000ffff0a7224 */ /* 0x000fe200078e000e */
[----:B--2---:R-:W-:-:S04]  /*05f0*/  LEA R19, P0, R0, UR4, 0x2 ;  /* 0x0000000400137c11 */ /* 0x004fc8000f8010ff */
[----:B------:R-:W-:Y:S01]  /*0600*/  IADD3 R19, P1, PT, R19, 0x20, RZ ;  /* 0x0000002013137810 */ /* 0x000fe20007f3e0ff */
[----:B-1----:R-:W-:Y:S01]  /*0610*/  IMAD.WIDE.U32 R2, R15, 0x4, R2 ;  /* 0x000000040f027825 */ /* 0x002fe200078e0002 */
[----:B------:R-:W-:Y:S02]  /*0620*/  LEA.HI.X R20, R0, UR5, RZ, 0x2, P0 ;  /* 0x0000000500147c11 */ /* 0x000fe400080f14ff */
[----:B------:R-:W-:Y:S02]  /*0630*/  IADD3 R11, P2, PT, R2, 0x20, RZ ;  /* 0x00000020020b7810 */ /* 0x000fe40007f5e0ff */
[----:B------:R-:W-:-:S03]  /*0640*/  IADD3.X R20, PT, PT, RZ, R20, RZ, P1, !PT ;  /* 0x00000014ff147210 */ /* 0x000fc60000ffe4ff */
[----:B------:R-:W-:-:S08]  /*0650*/  IMAD.X R16, RZ, RZ, R3, P2 ;  /* 0x000000ffff107224 */ /* 0x000fd000010e0603 */
.L_x_22:
[----:B--2---:R-:W-:Y:S01]  /*0660*/  IMAD.MOV.U32 R6, RZ, RZ, R19 ;  /* 0x000000ffff067224 */ /* 0x004fe200078e0013 */
[----:B------:R-:W-:Y:S01]  /*0670*/  MOV R2, R11 ;  /* 0x0000000b00027202 */ /* 0x000fe20000000f00 */
[----:B------:R-:W-:Y:S02]  /*0680*/  IMAD.MOV.U32 R7, RZ, RZ, R20 ;  /* 0x000000ffff077224 */ /* 0x000fe400078e0014 */
[----:B------:R-:W-:-:S03]  /*0690*/  IMAD.MOV.U32 R3, RZ, RZ, R16 ;  /* 0x000000ffff037224 */ /* 0x000fc600078e0010 */
[----:B------:R-:W2:Y:S04]  /*06a0*/  LDG.E R16, desc[UR6][R6.64+-0x20] ;  /* 0xffffe00606107981 */ /* 0x000ea8000c1e1900 */
[----:B------:R-:W2:Y:S04]  /*06b0*/  LDG.E R11, desc[UR6][R2.64+-0x20] ;  /* 0xffffe006020b7981 */ /* 0x000ea8000c1e1900 */
[----:B------:R-:W3:Y:S04]  /*06c0*/  LDG.E R19, desc[UR6][R6.64+-0x1c] ;  /* 0xffffe40606137981 */ /* 0x000ee8000c1e1900 */
[----:B------:R-:W4:Y:S04]  /*06d0*/  LDG.E R21, desc[UR6][R6.64+-0x18] ;  /* 0xffffe80606157981 */ /* 0x000f28000c1e1900 */
[----:B------:R-:W5:Y:S01]  /*06e0*/  LDG.E R23, desc[UR6][R6.64+-0x14] ;  /* 0xffffec0606177981 */ /* 0x000f62000c1e1900 */
[----:B--2---:R-:W-:-:S05]  /*06f0*/  FADD R11, R11, R16 ;  /* 0x000000100b0b7221 */ /* 0x004fca0000000000 */
[----:B------:R-:W-:Y:S04]  /*0700*/  STG.E desc[UR6][R6.64+-0x20], R11 ;  /* 0xffffe00b06007986 */ /* 0x000fe8000c101906 */
[----:B------:R-:W3:Y:S02]  /*0710*/  LDG.E R16, desc[UR6][R2.64+-0x1c] ;  /* 0xffffe40602107981 */ /* 0x000ee4000c1e1900 */
[----:B---3--:R-:W-:-:S05]  /*0720*/  FADD R19, R16, R19 ;  /* 0x0000001310137221 */ /* 0x008fca0000000000 */
[----:B------:R1:W-:Y:S04]  /*0730*/  STG.E desc[UR6][R6.64+-0x1c], R19 ;  /* 0xffffe41306007986 */ /* 0x0003e8000c101906 */
[----:B------:R-:W4:Y:S04]  /*0740*/  LDG.E R16, desc[UR6][R2.64+-0x18] ;  /* 0xffffe80602107981 */ /* 0x000f28000c1e1900 */
[----:B-1----:R-:W2:Y:S01]  /*0750*/  LDG.E R19, desc[UR6][R6.64+-0xc] ;  /* 0xfffff40606137981 */ /* 0x002ea2000c1e1900 */
[----:B----4-:R-:W-:-:S05]  /*0760*/  FADD R21, R16, R21 ;  /* 0x0000001510157221 */ /* 0x010fca0000000000 */
[----:B------:R1:W-:Y:S04]  /*0770*/  STG.E desc[UR6][R6.64+-0x18], R21 ;  /* 0xffffe81506007986 */ /* 0x0003e8000c101906 */
[----:B------:R-:W5:Y:S04]  /*0780*/  LDG.E R16, desc[UR6][R2.64+-0x14] ;  /* 0xffffec0602107981 */ /* 0x000f68000c1e1900 */
[----:B-1----:R-:W3:Y:S01]  /*0790*/  LDG.E R21, desc[UR6][R6.64+-0x8] ;  /* 0xfffff80606157981 */ /* 0x002ee2000c1e1900 */
[----:B-----5:R-:W-:-:S03]  /*07a0*/  FADD R23, R16, R23 ;  /* 0x0000001710177221 */ /* 0x020fc60000000000 */
[----:B------:R-:W4:Y:S04]  /*07b0*/  LDG.E R16, desc[UR6][R6.64+-0x10] ;  /* 0xfffff00606107981 */ /* 0x000f28000c1e1900 */
[----:B------:R1:W-:Y:S04]  /*07c0*/  STG.E desc[UR6][R6.64+-0x14], R23 ;  /* 0xffffec1706007986 */ /* 0x0003e8000c101906 */
[----:B------:R-:W4:Y:S04]  /*07d0*/  LDG.E R11, desc[UR6][R2.64+-0x10] ;  /* 0xfffff006020b7981 */ /* 0x000f28000c1e1900 */
[----:B-1----:R-:W5:Y:S01]  /*07e0*/  LDG.E R23, desc[UR6][R6.64+-0x4] ;  /* 0xfffffc0606177981 */ /* 0x002f62000c1e1900 */
[----:B----4-:R-:W-:-:S05]  /*07f0*/  FADD R11, R11, R16 ;  /* 0x000000100b0b7221 */ /* 0x010fca0000000000 */
[----:B------:R-:W-:Y:S04]  /*0800*/  STG.E desc[UR6][R6.64+-0x10], R11 ;  /* 0xfffff00b06007986 */ /* 0x000fe8000c101906 */
[----:B------:R-:W2:Y:S02]  /*0810*/  LDG.E R16, desc[UR6][R2.64+-0xc] ;  /* 0xfffff40602107981 */ /* 0x000ea4000c1e1900 */
[----:B--2---:R-:W-:-:S05]  /*0820*/  FADD R19, R16, R19 ;  /* 0x0000001310137221 */ /* 0x004fca0000000000 */
[----:B------:R1:W-:Y:S04]  /*0830*/  STG.E desc[UR6][R6.64+-0xc], R19 ;  /* 0xfffff41306007986 */ /* 0x0003e8000c101906 */
[----:B------:R-:W3:Y:S04]  /*0840*/  LDG.E R16, desc[UR6][R2.64+-0x8] ;  /* 0xfffff80602107981 */ /* 0x000ee8000c1e1900 */
[----:B-1----:R-:W2:Y:S01]  /*0850*/  LDG.E R19, desc[UR6][R6.64+0x4] ;  /* 0x0000040606137981 */ /* 0x002ea2000c1e1900 */
[----:B---3--:R-:W-:-:S05]  /*0860*/  FADD R21, R16, R21 ;  /* 0x0000001510157221 */ /* 0x008fca0000000000 */
        /* <DEDUP_REMOVED lines=29> */
[----:B------:R-:W3:Y:S02]  /*0a40*/  LDG.E R16, desc[UR6][R2.64+0x18] ;  /* 0x0000180602107981 */ /* 0x000ee4000c1e1900 */
[----:B---3--:R-:W-:-:S05]  /*0a50*/  FADD R21, R16, R21 ;  /* 0x0000001510157221 */ /* 0x008fca0000000000 */
[----:B------:R2:W-:Y:S04]  /*0a60*/  STG.E desc[UR6][R6.64+0x18], R21 ;  /* 0x0000181506007986 */ /* 0x0005e8000c101906 */
[----:B------:R-:W5:Y:S01]  /*0a70*/  LDG.E R16, desc[UR6][R2.64+0x1c] ;  /* 0x00001c0602107981 */ /* 0x000f62000c1e1900 */
[----:B------:R-:W-:-:S05]  /*0a80*/  VIADD R10, R10, 0x10 ;  /* 0x000000100a0a7836 */ /* 0x000fca0000000000 */
[----:B------:R-:W-:Y:S02]  /*0a90*/  ISETP.NE.AND P0, PT, R10, RZ, PT ;  /* 0x000000ff0a00720c */ /* 0x000fe40003f05270 */
[----:B-1----:R-:W-:Y:S02]  /*0aa0*/  IADD3 R19, P2, PT, R6, 0x40, RZ ;  /* 0x0000004006137810 */ /* 0x002fe40007f5e0ff */
[----:B------:R-:W-:-:S03]  /*0ab0*/  IADD3 R11, P1, PT, R2, 0x40, RZ ;  /* 0x00000040020b7810 */ /* 0x000fc60007f3e0ff */
[----:B------:R-:W-:Y:S02]  /*0ac0*/  IMAD.X R20, RZ, RZ, R7, P2 ;  /* 0x000000ffff147224 */ /* 0x000fe400010e0607 */
[----:B-----5:R-:W-:-:S05]  /*0ad0*/  FADD R23, R16, R23 ;  /* 0x0000001710177221 */ /* 0x020fca0000000000 */
[----:B------:R2:W-:Y:S01]  /*0ae0*/  STG.E desc[UR6][R6.64+0x1c], R23 ;  /* 0x00001c1706007986 */ /* 0x0005e2000c101906 */
[----:B------:R-:W-:Y:S01]  /*0af0*/  IADD3.X R16, PT, PT, RZ, R3, RZ, P1, !PT ;  /* 0x00000003ff107210 */ /* 0x000fe20000ffe4ff */
[----:B------:R-:W-:Y:S06]  /*0b00*/  @P0 BRA `(.L_x_22) ;  /* 0xfffffff800d40947 */ /* 0x000fec000383ffff */
[----:B------:R-:W-:-:S07]  /*0b10*/  IMAD.MOV.U32 R16, RZ, RZ, R8 ;  /* 0x000000ffff107224 */ /* 0x000fce00078e0008 */
.L_x_21:
[----:B------:R-:W-:-:S13]  /*0b20*/  ISETP.NE.AND P0, PT, R17, RZ, PT ;  /* 0x000000ff1100720c */ /* 0x000fda0003f05270 */
[----:B------:R-:W-:Y:S05]  /*0b30*/  @!P0 BRA `(.L_x_23) ;  /* 0x0000000400ec8947 */ /* 0x000fea0003800000 */
[----:B------:R-:W-:Y:S02]  /*0b40*/  IADD3 R2, PT, PT, R17, -0x1, RZ ;  /* 0xffffffff11027810 */ /* 0x000fe40007ffe0ff */
[----:B------:R-:W-:Y:S02]  /*0b50*/  ISETP.NE.AND P0, PT, R18, RZ, PT ;  /* 0x000000ff1200720c */ /* 0x000fe40003f05270 */
[----:B------:R-:W-:-:S13]  /*0b60*/  ISETP.GE.U32.AND P1, PT, R2, 0x7, PT ;  /* 0x000000070200780c */ /* 0x000fda0003f26070 */
[----:B------:R-:W-:Y:S05]  /*0b70*/  @!P1 BRA `(.L_x_24) ;  /* 0x0000000000c49947 */ /* 0x000fea0003800000 */
[----:B--2---:R-:W1:Y:S01]  /*0b80*/  LDC.64 R6, c[0x0][0x388] ;  /* 0x0000e200ff067b82 */ /* 0x004e620000000a00 */
[--C-:B------:R-:W-:Y:S01]  /*0b90*/  IMAD.IADD R21, R15, 0x1, R16.reuse ;  /* 0x000000010f157824 */ /* 0x100fe200078e0210 */
[----:B------:R-:W2:Y:S01]  /*0ba0*/  LDCU.64 UR4, c[0x0][0x390] ;  /* 0x00007200ff0477ac */ /* 0x000ea20008000a00 */
[----:B------:R-:W-:-:S05]  /*0bb0*/  IMAD.IADD R11, R0, 0x1, R16 ;  /* 0x00000001000b7824 */ /* 0x000fca00078e0210 */
[----:B------:R-:W3:Y:S01]  /*0bc0*/  LDC.64 R2, c[0x0][0x390] ;  /* 0x0000e400ff027b82 */ /* 0x000ee20000000a00 */
[----:B-1----:R-:W-:-:S07]  /*0bd0*/  IMAD.WIDE.U32 R20, R21, 0x4, R6 ;  /* 0x0000000415147825 */ /* 0x002fce00078e0006 */
[----:B------:R-:W1:Y:S01]  /*0be0*/  LDC.64 R6, c[0x0][0x388] ;  /* 0x0000e200ff067b82 */ /* 0x000e620000000a00 */
[----:B------:R-:W4:Y:S01]  /*0bf0*/  LDG.E R20, desc[UR6][R20.64] ;  /* 0x0000000614147981 */ /* 0x000f22000c1e1900 */
[----:B---3--:R-:W-:-:S05]  /*0c00*/  IMAD.WIDE.U32 R2, R11, 0x4, R2 ;  /* 0x000000040b027825 */ /* 0x008fca00078e0002 */
[----:B------:R-:W4:Y:S01]  /*0c10*/  LDG.E R19, desc[UR6][R2.64] ;  /* 0x0000000602137981 */ /* 0x000f22000c1e1900 */
[-C--:B------:R-:W-:Y:S02]  /*0c20*/  IADD3 R11, P2, PT, R0, R16.reuse, RZ ;  /* 0x00000010000b7210 */ /* 0x080fe40007f5e0ff */
[----:B------:R-:W-:-:S03]  /*0c30*/  IADD3 R23, P1, PT, R15, R16, RZ ;  /* 0x000000100f177210 */ /* 0x000fc60007f3e0ff */
[----:B------:R-:W-:Y:S01]  /*0c40*/  IMAD.X R22, RZ, RZ, RZ, P2 ;  /* 0x000000ffff167224 */ /* 0x000fe200010e06ff */
[----:B------:R-:W-:Y:S02]  /*0c50*/  IADD3.X R24, PT, PT, RZ, RZ, RZ, P1, !PT ;  /* 0x000000ffff187210 */ /* 0x000fe40000ffe4ff */
[----:B--2---:R-:W-:Y:S02]  /*0c60*/  LEA R10, P2, R11, UR4, 0x2 ;  /* 0x000000040b0a7c11 */ /* 0x004fe4000f8410ff */
[----:B-1----:R-:W-:Y:S02]  /*0c70*/  LEA R6, P1, R23, R6, 0x2 ;  /* 0x0000000617067211 */ /* 0x002fe400078210ff */
[----:B------:R-:W-:Y:S02]  /*0c80*/  LEA.HI.X R11, R11, UR5, R22, 0x2, P2 ;  /* 0x000000050b0b7c11 */ /* 0x000fe400090f1416 */
[----:B------:R-:W-:Y:S01]  /*0c90*/  LEA.HI.X R7, R23, R7, R24, 0x2, P1 ;  /* 0x0000000717077211 */ /* 0x000fe200008f1418 */
[----:B----4-:R-:W-:-:S05]  /*0ca0*/  FADD R19, R20, R19 ;  /* 0x0000001314137221 */ /* 0x010fca0000000000 */
[----:B------:R1:W-:Y:S04]  /*0cb0*/  STG.E desc[UR6][R2.64], R19 ;  /* 0x0000001302007986 */ /* 0x0003e8000c101906 */
[----:B------:R-:W2:Y:S04]  /*0cc0*/  LDG.E R21, desc[UR6][R10.64+0x4] ;  /* 0x000004060a157981 */ /* 0x000ea8000c1e1900 */
[----:B------:R-:W2:Y:S04]  /*0cd0*/  LDG.E R20, desc[UR6][R6.64+0x4] ;  /* 0x0000040606147981 */ /* 0x000ea8000c1e1900 */
[----:B------:R-:W3:Y:S04]  /*0ce0*/  LDG.E R23, desc[UR6][R10.64+0x8] ;  /* 0x000008060a177981 */ /* 0x000ee8000c1e1900 */
[----:B------:R-:W4:Y:S04]  /*0cf0*/  LDG.E R25, desc[UR6][R10.64+0xc] ;  /* 0x00000c060a197981 */ /* 0x000f28000c1e1900 */
[----:B-1----:R-:W5:Y:S04]  /*0d00*/  LDG.E R3, desc[UR6][R10.64+0x10] ;  /* 0x000010060a037981 */ /* 0x002f68000c1e1900 */
[----:B------:R-:W5:Y:S01]  /*0d10*/  LDG.E R19, desc[UR6][R10.64+0x14] ;  /* 0x000014060a137981 */ /* 0x000f62000c1e1900 */
[----:B--2---:R-:W-:-:S05]  /*0d20*/  FADD R21, R20, R21 ;  /* 0x0000001514157221 */ /* 0x004fca0000000000 */
[----:B------:R1:W-:Y:S04]  /*0d30*/  STG.E desc[UR6][R10.64+0x4], R21 ;  /* 0x000004150a007986 */ /* 0x0003e8000c101906 */
[----:B------:R-:W3:Y:S04]  /*0d40*/  LDG.E R20, desc[UR6][R6.64+0x8] ;  /* 0x0000080606147981 */ /* 0x000ee8000c1e1900 */
[----:B-1----:R-:W2:Y:S01]  /*0d50*/  LDG.E R21, desc[UR6][R10.64+0x18] ;  /* 0x000018060a157981 */ /* 0x002ea2000c1e1900 */
[----:B---3--:R-:W-:-:S05]  /*0d60*/  FADD R23, R20, R23 ;  /* 0x0000001714177221 */ /* 0x008fca0000000000 */
[----:B------:R1:W-:Y:S04]  /*0d70*/  STG.E desc[UR6][R10.64+0x8], R23 ;  /* 0x000008170a007986 */ /* 0x0003e8000c101906 */
[----:B------:R-:W4:Y:S04]  /*0d80*/  LDG.E R20, desc[UR6][R6.64+0xc] ;  /* 0x00000c0606147981 */ /* 0x000f28000c1e1900 */
[----:B-1----:R-:W3:Y:S01]  /*0d90*/  LDG.E R23, desc[UR6][R10.64+0x1c] ;  /* 0x00001c060a177981 */ /* 0x002ee2000c1e1900 */
[----:B----4-:R-:W-:-:S05]  /*0da0*/  FADD R25, R20, R25 ;  /* 0x0000001914197221 */ /* 0x010fca0000000000 */
[----:B------:R1:W-:Y:S04]  /*0db0*/  STG.E desc[UR6][R10.64+0xc], R25 ;  /* 0x00000c190a007986 */ /* 0x0003e8000c101906 */
[----:B------:R-:W5:Y:S02]  /*0dc0*/  LDG.E R2, desc[UR6][R6.64+0x10] ;  /* 0x0000100606027981 */ /* 0x000f64000c1e1900 */
[----:B-----5:R-:W-:-:S05]  /*0dd0*/  FADD R3, R2, R3 ;  /* 0x0000000302037221 */ /* 0x020fca0000000000 */
[----:B------:R1:W-:Y:S04]  /*0de0*/  STG.E desc[UR6][R10.64+0x10], R3 ;  /* 0x000010030a007986 */ /* 0x0003e8000c101906 */
[----:B------:R-:W4:Y:S02]  /*0df0*/  LDG.E R2, desc[UR6][R6.64+0x14] ;  /* 0x0000140606027981 */ /* 0x000f24000c1e1900 */
[----:B----4-:R-:W-:-:S05]  /*0e00*/  FADD R19, R2, R19 ;  /* 0x0000001302137221 */ /* 0x010fca0000000000 */
[----:B------:R1:W-:Y:S04]  /*0e10*/  STG.E desc[UR6][R10.64+0x14], R19 ;  /* 0x000014130a007986 */ /* 0x0003e8000c101906 */
[----:B------:R-:W2:Y:S02]  /*0e20*/  LDG.E R2, desc[UR6][R6.64+0x18] ;  /* 0x0000180606027981 */ /* 0x000ea4000c1e1900 */
[----:B--2---:R-:W-:-:S05]  /*0e30*/  FADD R21, R2, R21 ;  /* 0x0000001502157221 */ /* 0x004fca0000000000 */
[----:B------:R1:W-:Y:S04]  /*0e40*/  STG.E desc[UR6][R10.64+0x18], R21 ;  /* 0x000018150a007986 */ /* 0x0003e8000c101906 */
[----:B------:R-:W3:Y:S01]  /*0e50*/  LDG.E R2, desc[UR6][R6.64+0x1c] ;  /* 0x00001c0606027981 */ /* 0x000ee2000c1e1900 */
[----:B------:R-:W-:Y:S02]  /*0e60*/  VIADD R16, R16, 0x8 ;  /* 0x0000000810107836 */ /* 0x000fe40000000000 */
[----:B---3--:R-:W-:-:S05]  /*0e70*/  FADD R23, R2, R23 ;  /* 0x0000001702177221 */ /* 0x008fca0000000000 */
[----:B------:R1:W-:Y:S02]  /*0e80*/  STG.E desc[UR6][R10.64+0x1c], R23 ;  /* 0x00001c170a007986 */ /* 0x0003e4000c101906 */
.L_x_24:
[----:B------:R-:W-:Y:S05]  /*0e90*/  @!P0 BRA `(.L_x_23) ;  /* 0x0000000400148947 */ /* 0x000fea0003800000 */
[----:B------:R-:W-:Y:S02]  /*0ea0*/  IADD3 R2, PT, PT, R18, -0x1, RZ ;  /* 0xffffffff12027810 */ /* 0x000fe40007ffe0ff */
[----:B------:R-:W-:Y:S02]  /*0eb0*/  ISETP.NE.AND P0, PT, R12, RZ, PT ;  /* 0x000000ff0c00720c */ /* 0x000fe40003f05270 */
[----:B------:R-:W-:-:S13]  /*0ec0*/  ISETP.GE.U32.AND P1, PT, R2, 0x3, PT ;  /* 0x000000030200780c */ /* 0x000fda0003f26070 */
[----:B------:R-:W-:Y:S05]  /*0ed0*/  @!P1 BRA `(.L_x_25) ;  /* 0x0000000000849947 */ /* 0x000fea0003800000 */
[----:B--2---:R-:W2:Y:S01]  /*0ee0*/  LDC.64 R6, c[0x0][0x388] ;  /* 0x0000e200ff067b82 */ /* 0x004ea20000000a00 */
[--C-:B-1----:R-:W-:Y:S01]  /*0ef0*/  IMAD.IADD R21, R15, 0x1, R16.reuse ;  /* 0x000000010f157824 */ /* 0x102fe200078e0210 */
[----:B------:R-:W1:Y:S01]  /*0f00*/  LDCU.64 UR4, c[0x0][0x390] ;  /* 0x00007200ff0477ac */ /* 0x000e620008000a00 */
[----:B------:R-:W-:-:S05]  /*0f10*/  IMAD.IADD R11, R0, 0x1, R16 ;  /* 0x00000001000b7824 */ /* 0x000fca00078e0210 */
[----:B------:R-:W3:Y:S01]  /*0f20*/  LDC.64 R2, c[0x0][0x390] ;  /* 0x0000e400ff027b82 */ /* 0x000ee20000000a00 */
[----:B--2---:R-:W-:-:S07]  /*0f30*/  IMAD.WIDE.U32 R20, R21, 0x4, R6 ;  /* 0x0000000415147825 */ /* 0x004fce00078e0006 */
[----:B------:R-:W2:Y:S01]  /*0f40*/  LDC.64 R6, c[0x0][0x388] ;  /* 0x0000e200ff067b82 */ /* 0x000ea20000000a00 */
[----:B------:R-:W4:Y:S01]  /*0f50*/  LDG.E R20, desc[UR6][R20.64] ;  /* 0x0000000614147981 */ /* 0x000f22000c1e1900 */
[----:B---3--:R-:W-:-:S05]  /*0f60*/  IMAD.WIDE.U32 R2, R11, 0x4, R2 ;  /* 0x000000040b027825 */ /* 0x008fca00078e0002 */
[----:B------:R-:W4:Y:S01]  /*0f70*/  LDG.E R19, desc[UR6][R2.64] ;  /* 0x0000000602137981 */ /* 0x000f22000c1e1900 */
[-C--:B------:R-:W-:Y:S02]  /*0f80*/  IADD3 R11, P2, PT, R0, R16.reuse, RZ ;  /* 0x00000010000b7210 */ /* 0x080fe40007f5e0ff */
[----:B------:R-:W-:-:S03]  /*0f90*/  IADD3 R22, P1, PT, R15, R16, RZ ;  /* 0x000000100f167210 */ /* 0x000fc60007f3e0ff */
[----:B------:R-:W-:Y:S01]  /*0fa0*/  IMAD.X R24, RZ, RZ, RZ, P2 ;  /* 0x000000ffff187224 */ /* 0x000fe200010e06ff */
[----:B------:R-:W-:Y:S02]  /*0fb0*/  IADD3.X R23, PT, PT, RZ, RZ, RZ, P1, !PT ;  /* 0x000000ffff177210 */ /* 0x000fe40000ffe4ff */
[C---:B-1----:R-:W-:Y:S02]  /*0fc0*/  LEA R10, P2, R11.reuse, UR4, 0x2 ;  /* 0x000000040b0a7c11 */ /* 0x042fe4000f8410ff */
[C---:B--2---:R-:W-:Y:S02]  /*0fd0*/  LEA R6, P1, R22.reuse, R6, 0x2 ;  /* 0x0000000616067211 */ /* 0x044fe400078210ff */
[----:B------:R-:W-:Y:S02]  /*0fe0*/  LEA.HI.X R11, R11, UR5, R24, 0x2, P2 ;  /* 0x000000050b0b7c11 */ /* 0x000fe400090f1418 */
[----:B------:R-:W-:Y:S01]  /*0ff0*/  LEA.HI.X R7, R22, R7, R23, 0x2, P1 ;  /* 0x0000000716077211 */ /* 0x000fe200008f1417 */
[----:B----4-:R-:W-:-:S05]  /*1000*/  FADD R19, R20, R19 ;  /* 0x0000001314137221 */ /* 0x010fca0000000000 */
[----:B------:R3:W-:Y:S04]  /*1010*/  STG.E desc[UR6][R2.64], R19 ;  /* 0x0000001302007986 */ /* 0x0007e8000c101906 */
[----:B------:R-:W2:Y:S04]  /*1020*/  LDG.E R21, desc[UR6][R10.64+0x4] ;  /* 0x000004060a157981 */ /* 0x000ea8000c1e1900 */
[----:B------:R-:W2:Y:S04]  /*1030*/  LDG.E R20, desc[UR6][R6.64+0x4] ;  /* 0x0000040606147981 */ /* 0x000ea8000c1e1900 */
[----:B------:R-:W4:Y:S04]  /*1040*/  LDG.E R23, desc[UR6][R10.64+0x8] ;  /* 0x000008060a177981 */ /* 0x000f28000c1e1900 */
[----:B------:R-:W5:Y:S01]  /*1050*/  LDG.E R25, desc[UR6][R10.64+0xc] ;  /* 0x00000c060a197981 */ /* 0x000f62000c1e1900 */
[----:B--2---:R-:W-:-:S05]  /*1060*/  FADD R21, R20, R21 ;  /* 0x0000001514157221 */ /* 0x004fca0000000000 */
[----:B------:R3:W-:Y:S04]  /*1070*/  STG.E desc[UR6][R10.64+0x4], R21 ;  /* 0x000004150a007986 */ /* 0x0007e8000c101906 */
[----:B------:R-:W4:Y:S02]  /*1080*/  LDG.E R20, desc[UR6][R6.64+0x8] ;  /* 0x0000080606147981 */ /* 0x000f24000c1e1900 */
[----:B----4-:R-:W-:-:S05]  /*1090*/  FADD R23, R20, R23 ;  /* 0x0000001714177221 */ /* 0x010fca0000000000 */
[----:B------:R3:W-:Y:S04]  /*10a0*/  STG.E desc[UR6][R10.64+0x8], R23 ;  /* 0x000008170a007986 */ /* 0x0007e8000c101906 */
[----:B------:R-:W5:Y:S01]  /*10b0*/  LDG.E R20, desc[UR6][R6.64+0xc] ;  /* 0x00000c0606147981 */ /* 0x000f62000c1e1900 */
[----:B------:R-:W-:Y:S02]  /*10c0*/  VIADD R16, R16, 0x4 ;  /* 0x0000000410107836 */ /* 0x000fe40000000000 */
[----:B-----5:R-:W-:-:S05]  /*10d0*/  FADD R25, R20, R25 ;  /* 0x0000001914197221 */ /* 0x020fca0000000000 */
[----:B------:R3:W-:Y:S02]  /*10e0*/  STG.E desc[UR6][R10.64+0xc], R25 ;  /* 0x00000c190a007986 */ /* 0x0007e4000c101906 */
.L_x_25:
[----:B------:R-:W-:Y:S05]  /*10f0*/  @!P0 BRA `(.L_x_23) ;  /* 0x00000000007c8947 */ /* 0x000fea0003800000 */
[----:B--2---:R-:W2:Y:S01]  /*1100*/  LDC.64 R6, c[0x0][0x388] ;  /* 0x0000e200ff067b82 */ /* 0x004ea20000000a00 */
[----:B-1-3--:R-:W-:Y:S01]  /*1110*/  IADD3 R11, PT, PT, R15, R16, RZ ;  /* 0x000000100f0b7210 */ /* 0x00afe20007ffe0ff */
[----:B------:R-:W-:-:S06]  /*1120*/  IMAD.IADD R19, R0, 0x1, R16 ;  /* 0x0000000100137824 */ /* 0x000fcc00078e0210 */
[----:B------:R-:W1:Y:S01]  /*1130*/  LDC.64 R2, c[0x0][0x390] ;  /* 0x0000e400ff027b82 */ /* 0x000e620000000a00 */
[----:B--2---:R-:W-:-:S06]  /*1140*/  IMAD.WIDE.U32 R6, R11, 0x4, R6 ;  /* 0x000000040b067825 */ /* 0x004fcc00078e0006 */
[----:B------:R-:W2:Y:S01]  /*1150*/  LDG.E R6, desc[UR6][R6.64] ;  /* 0x0000000606067981 */ /* 0x000ea2000c1e1900 */
[----:B-1----:R-:W-:-:S05]  /*1160*/  IMAD.WIDE.U32 R2, R19, 0x4, R2 ;  /* 0x0000000413027825 */ /* 0x002fca00078e0002 */
[----:B------:R-:W2:Y:S01]  /*1170*/  LDG.E R11, desc[UR6][R2.64] ;  /* 0x00000006020b7981 */ /* 0x000ea2000c1e1900 */
[----:B------:R-:W-:Y:S01]  /*1180*/  ISETP.NE.AND P0, PT, R12, 0x1, PT ;  /* 0x000000010c00780c */ /* 0x000fe20003f05270 */
[----:B--2---:R-:W-:-:S05]  /*1190*/  FADD R11, R6, R11 ;  /* 0x0000000b060b7221 */ /* 0x004fca0000000000 */
[----:B------:R4:W-:Y:S07]  /*11a0*/  STG.E desc[UR6][R2.64], R11 ;  /* 0x0000000b02007986 */ /* 0x0009ee000c101906 */
[----:B------:R-:W-:Y:S05]  /*11b0*/  @!P0 BRA `(.L_x_23) ;  /* 0x00000000004c8947 */ /* 0x000fea0003800000 */
[----:B------:R-:W1:Y:S01]  /*11c0*/  LDC.64 R6, c[0x0][0x388] ;  /* 0x0000e200ff067b82 */ /* 0x000e620000000a00 */
[----:B------:R-:W2:Y:S01]  /*11d0*/  LDCU.64 UR4, c[0x0][0x390] ;  /* 0x00007200ff0477ac */ /* 0x000ea20008000a00 */
[-C--:B------:R-:W-:Y:S02]  /*11e0*/  IADD3 R15, P0, PT, R15, R16.reuse, RZ ;  /* 0x000000100f0f7210 */ /* 0x080fe40007f1e0ff */
[----:B----4-:R-:W-:-:S03]  /*11f0*/  IADD3 R3, P1, PT, R0, R16, RZ ;  /* 0x0000001000037210 */ /* 0x010fc60007f3e0ff */
[----:B------:R-:W-:Y:S01]  /*1200*/  IMAD.X R16, RZ, RZ, RZ, P0 ;  /* 0x000000ffff107224 */ /* 0x000fe200000e06ff */
[----:B------:R-:W-:Y:S02]  /*1210*/  IADD3.X R10, PT, PT, RZ, RZ, RZ, P1, !PT ;  /* 0x000000ffff0a7210 */ /* 0x000fe40000ffe4ff */
[----:B--2---:R-:W-:-:S04]  /*1220*/  LEA R2, P1, R3, UR4, 0x2 ;  /* 0x0000000403027c11 */ /* 0x004fc8000f8210ff */
[----:B------:R-:W-:Y:S02]  /*1230*/  LEA.HI.X R3, R3, UR5, R10, 0x2, P1 ;  /* 0x0000000503037c11 */ /* 0x000fe400088f140a */
[----:B-1----:R-:W-:-:S03]  /*1240*/  LEA R6, P0, R15, R6, 0x2 ;  /* 0x000000060f067211 */ /* 0x002fc600078010ff */
[----:B------:R-:W2:Y:S01]  /*1250*/  LDG.E R11, desc[UR6][R2.64+0x4] ;  /* 0x00000406020b7981 */ /* 0x000ea2000c1e1900 */
[----:B------:R-:W-:-:S05]  /*1260*/  LEA.HI.X R7, R15, R7, R16, 0x2, P0 ;  /* 0x000000070f077211 */ /* 0x000fca00000f1410 */
[----:B------:R-:W2:Y:S01]  /*1270*/  LDG.E R10, desc[UR6][R6.64+0x4] ;  /* 0x00000406060a7981 */ /* 0x000ea2000c1e1900 */
[----:B------:R-:W-:-:S13]  /*1280*/  ISETP.NE.AND P0, PT, R12, 0x2, PT ;  /* 0x000000020c00780c */ /* 0x000fda0003f05270 */
[----:B------:R-:W3:Y:S01]  /*1290*/  @P0 LDG.E R15, desc[UR6][R2.64+0x8] ;  /* 0x00000806020f0981 */ /* 0x000ee2000c1e1900 */
[----:B--2---:R-:W-:-:S05]  /*12a0*/  FADD R11, R10, R11 ;  /* 0x0000000b0a0b7221 */ /* 0x004fca0000000000 */
[----:B------:R1:W-:Y:S04]  /*12b0*/  STG.E desc[UR6][R2.64+0x4], R11 ;  /* 0x0000040b02007986 */ /* 0x0003e8000c101906 */
[----:B------:R-:W3:Y:S02]  /*12c0*/  @P0 LDG.E R10, desc[UR6][R6.64+0x8] ;  /* 0x00000806060a0981 */ /* 0x000ee4000c1e1900 */
[----:B---3--:R-:W-:-:S05]  /*12d0*/  @P0 FADD R15, R10, R15 ;  /* 0x0000000f0a0f0221 */ /* 0x008fca0000000000 */
[----:B------:R1:W-:Y:S02]  /*12e0*/  @P0 STG.E desc[UR6][R2.64+0x8], R15 ;  /* 0x0000080f02000986 */ /* 0x0003e4000c101906 */
.L_x_23:
[----:B-1-34-:R-:W3:Y:S02]  /*12f0*/  LDG.E R2, desc[UR6][R4.64] ;  /* 0x0000000604027981 */ /* 0x01aee4000c1e1900 */
[----:B---3--:R-:W-:-:S05]  /*1300*/  VIADD R3, R2, 0x1 ;  /* 0x0000000102037836 */ /* 0x008fca0000000000 */
[----:B------:R1:W-:Y:S02]  /*1310*/  STG.E desc[UR6][R4.64], R3 ;  /* 0x0000000304007986 */ /* 0x0003e4000c101906 */
.L_x_20:
[----:B------:R-:W-:Y:S05]  /*1320*/  BSYNC.RECONVERGENT B0 ;  /* 0x0000000000007941 */ /* 0x000fea0003800200 */
.L_x_19:
[----:B------:R-:W3:Y:S01]  /*1330*/  LDCU UR4, c[0x0][0x3a0] ;  /* 0x00007400ff0477ac */ /* 0x000ee20008000800 */
[----:B------:R-:W-:-:S05]  /*1340*/  VIADD R13, R13, 0x1 ;  /* 0x000000010d0d7836 */ /* 0x000fca0000000000 */
[----:B---3--:R-:W-:-:S13]  /*1350*/  ISETP.NE.AND P0, PT, R13, UR4, PT ;  /* 0x000000040d007c0c */ /* 0x008fda000bf05270 */
[----:B------:R-:W-:Y:S05]  /*1360*/  @!P0 BRA `(.L_x_17) ;  /* 0x0000000c00388947 */ /* 0x000fea0003800000 */
[----:B------:R-:W-:Y:S05]  /*1370*/  BRA `(.L_x_26) ;  /* 0xfffffff000647947 */ /* 0x000fea000383ffff */
.L_x_18:
[----:B------:R-:W-:Y:S01]  /*1380*/  UISETP.GE.U32.AND UP0, UPT, UR4, 0x4, UPT ;  /* 0x000000040400788c */ /* 0x000fe2000bf06070 */
[----:B------:R-:W-:Y:S01]  /*1390*/  HFMA2 R0, -RZ, RZ, 0, 0 ;  /* 0x00000000ff007431 */ /* 0x000fe200000001ff */
[----:B------:R-:W-:-:S07]  /*13a0*/  ULOP3.LUT UR5, UR4, 0x3, URZ, 0xc0, !UPT ;  /* 0x0000000304057892 */ /* 0x000fce000f8ec0ff */
[----:B------:R-:W-:Y:S05]  /*13b0*/  BRA.U !UP0, `(.L_x_27) ;  /* 0x0000000908ec7547 */ /* 0x000fea000b800000 */
[----:B--2---:R-:W1:Y:S01]  /*13c0*/  LDC.64 R2, c[0x0][0x380] ;  /* 0x0000e000ff027b82 */ /* 0x004e620000000a00 */
[----:B------:R-:W-:Y:S01]  /*13d0*/  ULOP3.LUT UR4, UR4, 0x7ffffffc, URZ, 0xc0, !UPT ;  /* 0x7ffffffc04047892 */ /* 0x000fe2000f8ec0ff */
[----:B------:R-:W-:-:S03]  /*13e0*/  IMAD.MOV.U32 R7, RZ, RZ, RZ ;  /* 0x000000ffff077224 */ /* 0x000fc600078e00ff */
[----:B------:R-:W-:Y:S02]  /*13f0*/  UISETP.GT.AND UP0, UPT, UR4, URZ, UPT ;  /* 0x000000ff0400728c */ /* 0x000fe4000bf04270 */
[----:B------:R-:W-:-:S07]  /*1400*/  IMAD.U32 R0, RZ, RZ, UR4 ;  /* 0x00000004ff007e24 */ /* 0x000fce000f8e00ff */
[----:B------:R-:W-:Y:S05]  /*1410*/  BRA.U !UP0, `(.L_x_28) ;  /* 0x0000000908687547 */ /* 0x000fea000b800000 */
[----:B------:R-:W-:Y:S02]  /*1420*/  IADD3 R6, PT, PT, R0, -R7, RZ ;  /* 0x8000000700067210 */ /* 0x000fe40007ffe0ff */
[----:B------:R-:W-:Y:S02]  /*1430*/  PLOP3.LUT P0, PT, PT, PT, PT, 0x80, 0x8 ;  /* 0x000000000008781c */ /* 0x000fe40003f0f070 */
[----:B------:R-:W-:-:S13]  /*1440*/  ISETP.GT.AND P1, PT, R6, 0xc, PT ;  /* 0x0000000c0600780c */ /* 0x000fda0003f24270 */
[----:B------:R-:W-:Y:S05]  /*1450*/  @!P1 BRA `(.L_x_29) ;  /* 0x0000000400809947 */ /* 0x000fea0003800000 */
[----:B------:R-:W2:Y:S01]  /*1460*/  LDC.64 R10, c[0x0][0x380] ;  /* 0x0000e000ff0a7b82 */ /* 0x000ea20000000a00 */
[----:B------:R-:W-:Y:S01]  /*1470*/  PLOP3.LUT P0, PT, PT, PT, PT, 0x8, 0x80 ;  /* 0x000000000080781c */ /* 0x000fe20003f0e170 */
[----:B------:R-:W-:-:S12]  /*1480*/  VIADD R6, R0, 0xfffffff4 ;  /* 0xfffffff400067836 */ /* 0x000fd80000000000 */
.L_x_32:
[----:B--2---:R-:W-:-:S05]  /*1490*/  IMAD.WIDE.U32 R12, R7, 0x4, R10 ;  /* 0x00000004070c7825 */ /* 0x004fca00078e000a */
[----:B------:R-:W2:Y:S02]  /*14a0*/  LDG.E R8, desc[UR6][R12.64] ;  /* 0x000000060c087981 */ /* 0x000ea4000c1e1900 */
[----:B--2---:R-:W-:-:S13]  /*14b0*/  ISETP.NE.AND P1, PT, R8, R9, PT ;  /* 0x000000090800720c */ /* 0x004fda0003f25270 */
[----:B------:R-:W2:Y:S02]  /*14c0*/  @!P1 LDG.E R8, desc[UR6][R4.64] ;  /* 0x0000000604089981 */ /* 0x000ea4000c1e1900 */
[----:B--2---:R-:W-:-:S05]  /*14d0*/  @!P1 VIADD R15, R8, 0x1 ;  /* 0x00000001080f9836 */ /* 0x004fca0000000000 */
[----:B------:R2:W-:Y:S04]  /*14e0*/  @!P1 STG.E desc[UR6][R4.64], R15 ;  /* 0x0000000f04009986 */ /* 0x0005e8000c101906 */
[----:B------:R-:W3:Y:S02]  /*14f0*/  LDG.E R8, desc[UR6][R12.64+0x4] ;  /* 0x000004060c087981 */ /* 0x000ee4000c1e1900 */
[----:B---3--:R-:W-:-:S13]  /*1500*/  ISETP.NE.AND P1, PT, R8, R9, PT ;  /* 0x000000090800720c */ /* 0x008fda0003f25270 */
[----:B------:R-:W3:Y:S02]  /*1510*/  @!P1 LDG.E R17, desc[UR6][R4.64] ;  /* 0x0000000604119981 */ /* 0x000ee4000c1e1900 */
[----:B---3--:R-:W-:-:S05]  /*1520*/  @!P1 IADD3 R17, PT, PT, R17, 0x1, RZ ;  /* 0x0000000111119810 */ /* 0x008fca0007ffe0ff */
[----:B------:R3:W-:Y:S04]  /*1530*/  @!P1 STG.E desc[UR6][R4.64], R17 ;  /* 0x0000001104009986 */ /* 0x0007e8000c101906 */
[----:B------:R-:W4:Y:S02]  /*1540*/  LDG.E R8, desc[UR6][R12.64+0x8] ;  /* 0x000008060c087981 */ /* 0x000f24000c1e1900 */
[----:B----4-:R-:W-:-:S13]  /*1550*/  ISETP.NE.AND P1, PT, R8, R9, PT ;  /* 0x000000090800720c */ /* 0x010fda0003f25270 */
[----:B------:R-:W4:Y:S02]  /*1560*/  @!P1 LDG.E R19, desc[UR6][R4.64] ;  /* 0x0000000604139981 */ /* 0x000f24000c1e1900 */
[----:B----4-:R-:W-:-:S05]  /*1570*/  @!P1 VIADD R19, R19, 0x1 ;  /* 0x0000000113139836 */ /* 0x010fca0000000000 */
[----:B------:R4:W-:Y:S04]  /*1580*/  @!P1 STG.E desc[UR6][R4.64], R19 ;  /* 0x0000001304009986 */ /* 0x0009e8000c101906 */
[----:B------:R-:W5:Y:S02]  /*1590*/  LDG.E R8, desc[UR6][R12.64+0xc] ;  /* 0x00000c060c087981 */ /* 0x000f64000c1e1900 */
[----:B-----5:R-:W-:-:S13]  /*15a0*/  ISETP.NE.AND P1, PT, R8, R9, PT ;  /* 0x000000090800720c */ /* 0x020fda0003f25270 */
[----:B------:R-:W5:Y:S01]  /*15b0*/  @!P1 LDG.E R21, desc[UR6][R4.64] ;  /* 0x0000000604159981 */ /* 0x000f62000c1e1900 */
[----:B--2---:R-:W-:-:S04]  /*15c0*/  VIADD R15, R7, 0x4 ;  /* 0x00000004070f7836 */ /* 0x004fc80000000000 */
[----:B------:R-:W-:Y:S01]  /*15d0*/  IMAD.WIDE.U32 R14, R15, 0x4, R10 ;  /* 0x000000040f0e7825 */ /* 0x000fe200078e000a */
[----:B-----5:R-:W-:-:S05]  /*15e0*/  @!P1 IADD3 R21, PT, PT, R21, 0x1, RZ ;  /* 0x0000000115159810 */ /* 0x020fca0007ffe0ff */
[----:B------:R-:W-:Y:S04]  /*15f0*/  @!P1 STG.E desc[UR6][R4.64], R21 ;  /* 0x0000001504009986 */ /* 0x000fe8000c101906 */
[----:B------:R-:W2:Y:S02]  /*1600*/  LDG.E R8, desc[UR6][R14.64] ;  /* 0x000000060e087981 */ /* 0x000ea4000c1e1900 */
[----:B--2---:R-:W-:-:S13]  /*1610*/  ISETP.NE.AND P1, PT, R8, R9, PT ;  /* 0x000000090800720c */ /* 0x004fda0003f25270 */
[----:B---3--:R-:W2:Y:S02]  /*1620*/  @!P1 LDG.E R17, desc[UR6][R4.64] ;  /* 0x0000000604119981 */ /* 0x008ea4000c1e1900 */
[----:B--2---:R-:W-:-:S05]  /*1630*/  @!P1 VIADD R17, R17, 0x1 ;  /* 0x0000000111119836 */ /* 0x004fca0000000000 */
[----:B------:R2:W-:Y:S04]  /*1640*/  @!P1 STG.E desc[UR6][R4.64], R17 ;  /* 0x0000001104009986 */ /* 0x0005e8000c101906 */
[----:B------:R-:W3:Y:S02]  /*1650*/  LDG.E R8, desc[UR6][R14.64+0x4] ;  /* 0x000004060e087981 */ /* 0x000ee4000c1e1900 */
[----:B---3--:R-:W-:-:S13]  /*1660*/  ISETP.NE.AND P1, PT, R8, R9, PT ;  /* 0x000000090800720c */ /* 0x008fda0003f25270 */
[----:B------:R-:W3:Y:S02]  /*1670*/  @!P1 LDG.E R13, desc[UR6][R4.64] ;  /* 0x00000006040d9981 */ /* 0x000ee4000c1e1900 */
[----:B---3--:R-:W-:-:S05]  /*1680*/  @!P1 VIADD R13, R13, 0x1 ;  /* 0x000000010d0d9836 */ /* 0x008fca0000000000 */
[----:B------:R3:W-:Y:S04]  /*1690*/  @!P1 STG.E desc[UR6][R4.64], R13 ;  /* 0x0000000d04009986 */ /* 0x0007e8000c101906 */
[----:B------:R-:W5:Y:S02]  /*16a0*/  LDG.E R8, desc[UR6][R14.64+0x8] ;  /* 0x000008060e087981 */ /* 0x000f64000c1e1900 */
[----:B-----5:R-:W-:-:S13]  /*16b0*/  ISETP.NE.AND P1, PT, R8, R9, PT ;  /* 0x000000090800720c */ /* 0x020fda0003f25270 */
[----:B----4-:R-:W4:Y:S02]  /*16c0*/  @!P1 LDG.E R19, desc[UR6][R4.64] ;  /* 0x0000000604139981 */ /* 0x010f24000c1e1900 */
[----:B----4-:R-:W-:-:S05]  /*16d0*/  @!P1 IADD3 R19, PT, PT, R19, 0x1, RZ ;  /* 0x0000000113139810 */ /* 0x010fca0007ffe0ff */
[----:B------:R4:W-:Y:S04]  /*16e0*/  @!P1 STG.E desc[UR6][R4.64], R19 ;  /* 0x0000001304009986 */ /* 0x0009e8000c101906 */
[----:B------:R-:W5:Y:S02]  /*16f0*/  LDG.E R8, desc[UR6][R14.64+0xc] ;  /* 0x00000c060e087981 */ /* 0x000f64000c1e1900 */
[----:B-----5:R-:W-:-:S13]  /*1700*/  ISETP.NE.AND P1, PT, R8, R9, PT ;  /* 0x000000090800720c */ /* 0x020fda0003f25270 */
[----:B--2---:R-:W2:Y:S01]  /*1710*/  @!P1 LDG.E R17, desc[UR6][R4.64] ;  /* 0x0000000604119981 */ /* 0x004ea2000c1e1900 */
[----:B------:R-:W-:-:S04]  /*1720*/  VIADD R21, R7, 0x8 ;  /* 0x0000000807157836 */ /* 0x000fc80000000000 */
[----:B---3--:R-:W-:-:S04]  /*1730*/  IMAD.WIDE.U32 R12, R21, 0x4, R10 ;  /* 0x00000004150c7825 */ /* 0x008fc800078e000a */
[----:B--2---:R-:W-:-:S05]  /*1740*/  @!P1 VIADD R17, R17, 0x1 ;  /* 0x0000000111119836 */ /* 0x004fca0000000000 */
[----:B------:R2:W-:Y:S04]  /*1750*/  @!P1 STG.E desc[UR6][R4.64], R17 ;  /* 0x0000001104009986 */ /* 0x0005e8000c101906 */
[----:B------:R-:W3:Y:S02]  /*1760*/  LDG.E R8, desc[UR6][R12.64] ;  /* 0x000000060c087981 */ /* 0x000ee4000c1e1900 */
[----:B---3--:R-:W-:-:S13]  /*1770*/  ISETP.NE.AND P1, PT, R8, R9, PT ;  /* 0x000000090800720c */ /* 0x008fda0003f25270 */
[----:B------:R-:W4:Y:S02]  /*1780*/  @!P1 LDG.E R8, desc[UR6][R4.64] ;  /* 0x0000000604089981 */ /* 0x000f24000c1e1900 */
[----:B----4-:R-:W-:-:S05]  /*1790*/  @!P1 IADD3 R19, PT, PT, R8, 0x1, RZ ;  /* 0x0000000108139810 */ /* 0x010fca0007ffe0ff */
        /* <DEDUP_REMOVED lines=8> */
[----:B--2---:R-:W2:Y:S02]  /*1820*/  @!P1 LDG.E R17, desc[UR6][R4.64] ;  /* 0x0000000604119981 */ /* 0x004ea4000c1e1900 */
[----:B--2---:R-:W-:-:S05]  /*1830*/  @!P1 VIADD R17, R17, 0x1 ;  /* 0x0000000111119836 */ /* 0x004fca0000000000 */
[----:B------:R2:W-:Y:S04]  /*1840*/  @!P1 STG.E desc[UR6][R4.64], R17 ;  /* 0x0000001104009986 */ /* 0x0005e8000c101906 */
[----:B------:R-:W5:Y:S02]  /*1850*/  LDG.E R8, desc[UR6][R12.64+0xc] ;  /* 0x00000c060c087981 */ /* 0x000f64000c1e1900 */
[----:B-----5:R-:W-:-:S13]  /*1860*/  ISETP.NE.AND P1, PT, R8, R9, PT ;  /* 0x000000090800720c */ /* 0x020fda0003f25270 */
[----:B---3--:R-:W3:Y:S01]  /*1870*/  @!P1 LDG.E R19, desc[UR6][R4.64] ;  /* 0x0000000604139981 */ /* 0x008ee2000c1e1900 */
[----:B------:R-:W-:-:S05]  /*1880*/  IADD3 R21, PT, PT, R7, 0xc, RZ ;  /* 0x0000000c07157810 */ /* 0x000fca0007ffe0ff */
[----:B----4-:R-:W-:-:S04]  /*1890*/  IMAD.WIDE.U32 R14, R21, 0x4, R10 ;  /* 0x00000004150e7825 */ /* 0x010fc800078e000a */
[----:B---3--:R-:W-:-:S05]  /*18a0*/  @!P1 VIADD R19, R19, 0x1 ;  /* 0x0000000113139836 */ /* 0x008fca0000000000 */
[----:B------:R3:W-:Y:S04]  /*18b0*/  @!P1 STG.E desc[UR6][R4.64], R19 ;  /* 0x0000001304009986 */ /* 0x0007e8000c101906 */
[----:B------:R-:W4:Y:S02]  /*18c0*/  LDG.E R8, desc[UR6][R14.64] ;  /* 0x000000060e087981 */ /* 0x000f24000c1e1900 */
[----:B----4-:R-:W-:-:S13]  /*18d0*/  ISETP.NE.AND P1, PT, R8, R9, PT ;  /* 0x000000090800720c */ /* 0x010fda0003f25270 */
[----:B------:R-:W2:Y:S02]  /*18e0*/  @!P1 LDG.E R8, desc[UR6][R4.64] ;  /* 0x0000000604089981 */ /* 0x000ea4000c1e1900 */
[----:B--2---:R-:W-:-:S05]  /*18f0*/  @!P1 VIADD R17, R8, 0x1 ;  /* 0x0000000108119836 */ /* 0x004fca0000000000 */
[----:B------:R2:W-:Y:S04]  /*1900*/  @!P1 STG.E desc[UR6][R4.64], R17 ;  /* 0x0000001104009986 */ /* 0x0005e8000c101906 */
[----:B------:R-:W4:Y:S02]  /*1910*/  LDG.E R8, desc[UR6][R14.64+0x4] ;  /* 0x000004060e087981 */ /* 0x000f24000c1e1900 */
[----:B----4-:R-:W-:-:S13]  /*1920*/  ISETP.NE.AND P1, PT, R8, R9, PT ;  /* 0x000000090800720c */ /* 0x010fda0003f25270 */
[----:B------:R-:W4:Y:S02]  /*1930*/  @!P1 LDG.E R13, desc[UR6][R4.64] ;  /* 0x00000006040d9981 */ /* 0x000f24000c1e1900 */
[----:B----4-:R-:W-:-:S05]  /*1940*/  @!P1 IADD3 R13, PT, PT, R13, 0x1, RZ ;  /* 0x000000010d0d9810 */ /* 0x010fca0007ffe0ff */
[----:B------:R2:W-:Y:S04]  /*1950*/  @!P1 STG.E desc[UR6][R4.64], R13 ;  /* 0x0000000d04009986 */ /* 0x0005e8000c101906 */
[----:B------:R-:W4:Y:S02]  /*1960*/  LDG.E R8, desc[UR6][R14.64+0x8] ;  /* 0x000008060e087981 */ /* 0x000f24000c1e1900 */
[----:B----4-:R-:W-:-:S13]  /*1970*/  ISETP.NE.AND P1, PT, R8, R9, PT ;  /* 0x000000090800720c */ /* 0x010fda0003f25270 */
[----:B---3--:R-:W3:Y:S02]  /*1980*/  @!P1 LDG.E R19, desc[UR6][R4.64] ;  /* 0x0000000604139981 */ /* 0x008ee4000c1e1900 */
[----:B---3--:R-:W-:-:S05]  /*1990*/  @!P1 VIADD R19, R19, 0x1 ;  /* 0x0000000113139836 */ /* 0x008fca0000000000 */
[----:B------:R2:W-:Y:S04]  /*19a0*/  @!P1 STG.E desc[UR6][R4.64], R19 ;  /* 0x0000001304009986 */ /* 0x0005e8000c101906 */
[----:B------:R-:W3:Y:S01]  /*19b0*/  LDG.E R8, desc[UR6][R14.64+0xc] ;  /* 0x00000c060e087981 */ /* 0x000ee2000c1e1900 */
[----:B------:R-:W-:Y:S01]  /*19c0*/  VIADD R7, R7, 0x10 ;  /* 0x0000001007077836 */ /* 0x000fe20000000000 */
[----:B------:R-:W-:Y:S04]  /*19d0*/  BSSY.RECONVERGENT B0, `(.L_x_30) ;  /* 0x0000007000007945 */ /* 0x000fe80003800200 */
[----:B------:R-:W-:-:S02]  /*19e0*/  ISETP.GE.AND P2, PT, R7, R6, PT ;  /* 0x000000060700720c */ /* 0x000fc40003f46270 */
[----:B---3--:R-:W-:-:S13]  /*19f0*/  ISETP.NE.AND P1, PT, R8, R9, PT ;  /* 0x000000090800720c */ /* 0x008fda0003f25270 */
[----:B--2---:R-:W-:Y:S05]  /*1a00*/  @P1 BRA `(.L_x_31) ;  /* 0x00000000000c1947 */ /* 0x004fea0003800000 */
[----:B------:R-:W2:Y:S02]  /*1a10*/  LDG.E R13, desc[UR6][R4.64] ;  /* 0x00000006040d7981 */ /* 0x000ea4000c1e1900 */
[----:B--2---:R-:W-:-:S05]  /*1a20*/  IADD3 R13, PT, PT, R13, 0x1, RZ ;  /* 0x000000010d0d7810 */ /* 0x004fca0007ffe0ff */
[----:B------:R2:W-:Y:S02]  /*1a30*/  STG.E desc[UR6][R4.64], R13 ;  /* 0x0000000d04007986 */ /* 0x0005e4000c101906 */
.L_x_31:
[----:B------:R-:W-:Y:S05]  /*1a40*/  BSYNC.RECONVERGENT B0 ;  /* 0x0000000000007941 */ /* 0x000fea0003800200 */
.L_x_30:
[----:B------:R-:W-:Y:S05]  /*1a50*/  @!P2 BRA `(.L_x_32) ;  /* 0xfffffff8008ca947 */ /* 0x000fea000383ffff */
.L_x_29:
[----:B------:R-:W-:-:S05]  /*1a60*/  IMAD.IADD R6, R0, 0x1, -R7 ;  /* 0x0000000100067824 */ /* 0x000fca00078e0a07 */
[----:B------:R-:W-:-:S13]  /*1a70*/  ISETP.GT.AND P1, PT, R6, 0x4, PT ;  /* 0x000000040600780c */ /* 0x000fda0003f24270 */
[----:B------:R-:W-:Y:S05]  /*1a80*/  @!P1 BRA `(.L_x_33) ;  /* 0x0000000000c49947 */ /* 0x000fea0003800000 */
[----:B------:R-:W2:Y:S02]  /*1a90*/  LDC.64 R10, c[0x0][0x380] ;  /* 0x0000e000ff0a7b82 */ /* 0x000ea40000000a00 */
        /* <DEDUP_REMOVED lines=10> */
[----:B------:R-:W-:Y:S04]  /*1b40*/  @!P0 STG.E desc[UR6][R4.64], R17 ;  /* 0x0000001104008986 */ /* 0x000fe8000c101906 */
[----:B------:R-:W3:Y:S02]  /*1b50*/  LDG.E R6, desc[UR6][R12.64+0x8] ;  /* 0x000008060c067981 */ /* 0x000ee4000c1e1900 */
[----:B---3--:R-:W-:-:S13]  /*1b60*/  ISETP.NE.AND P0, PT, R6, R9, PT ;  /* 0x000000090600720c */ /* 0x008fda0003f05270 */
[----:B------:R-:W3:Y:S02]  /*1b70*/  @!P0 LDG.E R19, desc[UR6][R4.64] ;  /* 0x0000000604138981 */ /* 0x000ee4000c1e1900 */
[----:B---3--:R-:W-:-:S05]  /*1b80*/  @!P0 VIADD R19, R19, 0x1 ;  /* 0x0000000113138836 */ /* 0x008fca0000000000 */
[----:B------:R-:W-:Y:S04]  /*1b90*/  @!P0 STG.E desc[UR6][R4.64], R19 ;  /* 0x0000001304008986 */ /* 0x000fe8000c101906 */
[----:B------:R-:W3:Y:S02]  /*1ba0*/  LDG.E R6, desc[UR6][R12.64+0xc] ;  /* 0x00000c060c067981 */ /* 0x000ee4000c1e1900 */
[----:B---3--:R-:W-:-:S13]  /*1bb0*/  ISETP.NE.AND P0, PT, R6, R9, PT ;  /* 0x000000090600720c */ /* 0x008fda0003f05270 */
[----:B------:R-:W3:Y:S01]  /*1bc0*/  @!P0 LDG.E R6, desc[UR6][R4.64] ;  /* 0x0000000604068981 */ /* 0x000ee2000c1e1900 */
[----:B------:R-:W-:-:S04]  /*1bd0*/  VIADD R21, R7, 0x4 ;  /* 0x0000000407157836 */ /* 0x000fc80000000000 */
[----:B------:R-:W-:Y:S01]  /*1be0*/  IMAD.WIDE.U32 R10, R21, 0x4, R10 ;  /* 0x00000004150a7825 */ /* 0x000fe200078e000a */
[----:B---3--:R-:W-:-:S05]  /*1bf0*/  @!P0 IADD3 R7, PT, PT, R6, 0x1, RZ ;  /* 0x0000000106078810 */ /* 0x008fca0007ffe0ff */
[----:B------:R3:W-:Y:S04]  /*1c00*/  @!P0 STG.E desc[UR6][R4.64], R7 ;  /* 0x0000000704008986 */ /* 0x0007e8000c101906 */
[----:B------:R-:W4:Y:S02]  /*1c10*/  LDG.E R6, desc[UR6][R10.64] ;  /* 0x000000060a067981 */ /* 0x000f24000c1e1900 */
[----:B----4-:R-:W-:-:S13]  /*1c20*/  ISETP.NE.AND P0, PT, R6, R9, PT ;  /* 0x000000090600720c */ /* 0x010fda0003f05270 */
[----:B--2---:R-:W2:Y:S02]  /*1c30*/  @!P0 LDG.E R15, desc[UR6][R4.64] ;  /* 0x00000006040f8981 */ /* 0x004ea4000c1e1900 */
[----:B--2---:R-:W-:-:S05]  /*1c40*/  @!P0 VIADD R15, R15, 0x1 ;  /* 0x000000010f0f8836 */ /* 0x004fca0000000000 */
[----:B------:R2:W-:Y:S04]  /*1c50*/  @!P0 STG.E desc[UR6][R4.64], R15 ;  /* 0x0000000f04008986 */ /* 0x0005e8000c101906 */
[----:B------:R-:W4:Y:S02]  /*1c60*/  LDG.E R6, desc[UR6][R10.64+0x4] ;  /* 0x000004060a067981 */ /* 0x000f24000c1e1900 */
[----:B----4-:R-:W-:-:S13]  /*1c70*/  ISETP.NE.AND P0, PT, R6, R9, PT ;  /* 0x000000090600720c */ /* 0x010fda0003f05270 */
[----:B------:R-:W4:Y:S02]  /*1c80*/  @!P0 LDG.E R13, desc[UR6][R4.64] ;  /* 0x00000006040d8981 */ /* 0x000f24000c1e1900 */
[----:B----4-:R-:W-:-:S05]  /*1c90*/  @!P0 VIADD R13, R13, 0x1 ;  /* 0x000000010d0d8836 */ /* 0x010fca0000000000 */
[----:B------:R2:W-:Y:S04]  /*1ca0*/  @!P0 STG.E desc[UR6][R4.64], R13 ;  /* 0x0000000d04008986 */ /* 0x0005e8000c101906 */
[----:B------:R-:W4:Y:S02]  /*1cb0*/  LDG.E R6, desc[UR6][R10.64+0x8] ;  /* 0x000008060a067981 */ /* 0x000f24000c1e1900 */
[----:B----4-:R-:W-:-:S13]  /*1cc0*/  ISETP.NE.AND P0, PT, R6, R9, PT ;  /* 0x000000090600720c */ /* 0x010fda0003f05270 */
[----:B---3--:R-:W3:Y:S02]  /*1cd0*/  @!P0 LDG.E R7, desc[UR6][R4.64] ;  /* 0x0000000604078981 */ /* 0x008ee4000c1e1900 */
[----:B---3--:R-:W-:-:S05]  /*1ce0*/  @!P0 IADD3 R7, PT, PT, R7, 0x1, RZ ;  /* 0x0000000107078810 */ /* 0x008fca0007ffe0ff */
[----:B------:R2:W-:Y:S04]  /*1cf0*/  @!P0 STG.E desc[UR6][R4.64], R7 ;  /* 0x0000000704008986 */ /* 0x0005e8000c101906 */
[----:B------:R-:W3:Y:S01]  /*1d00*/  LDG.E R6, desc[UR6][R10.64+0xc] ;  /* 0x00000c060a067981 */ /* 0x000ee2000c1e1900 */
[----:B------:R-:W-:Y:S01]  /*1d10*/  BSSY.RECONVERGENT B0, `(.L_x_34) ;  /* 0x0000007000007945 */ /* 0x000fe20003800200 */
[----:B------:R-:W-:Y:S02]  /*1d20*/  PLOP3.LUT P0, PT, PT, PT, PT, 0x8, 0x80 ;  /* 0x000000000080781c */ /* 0x000fe40003f0e170 */
[----:B---3--:R-:W-:-:S13]  /*1d30*/  ISETP.NE.AND P1, PT, R6, R9, PT ;  /* 0x000000090600720c */ /* 0x008fda0003f25270 */
[----:B--2---:R-:W-:Y:S05]  /*1d40*/  @P1 BRA `(.L_x_35) ;  /* 0x00000000000c1947 */ /* 0x004fea0003800000 */
[----:B------:R-:W2:Y:S02]  /*1d50*/  LDG.E R7, desc[UR6][R4.64] ;  /* 0x0000000604077981 */ /* 0x000ea4000c1e1900 */
[----:B--2---:R-:W-:-:S05]  /*1d60*/  VIADD R7, R7, 0x1 ;  /* 0x0000000107077836 */ /* 0x004fca0000000000 */
[----:B------:R2:W-:Y:S02]  /*1d70*/  STG.E desc[UR6][R4.64], R7 ;  /* 0x0000000704007986 */ /* 0x0005e4000c101906 */
.L_x_35:
[----:B------:R-:W-:Y:S05]  /*1d80*/  BSYNC.RECONVERGENT B0 ;  /* 0x0000000000007941 */ /* 0x000fea0003800200 */
.L_x_34:
[----:B--2---:R-:W-:-:S07]  /*1d90*/  VIADD R7, R21, 0x4 ;  /* 0x0000000415077836 */ /* 0x004fce0000000000 */
.L_x_33:
[----:B------:R-:W-:-:S13]  /*1da0*/  ISETP.NE.OR P0, PT, R7, R0, P0 ;  /* 0x000000000700720c */ /* 0x000fda0000705670 */
[----:B------:R-:W-:Y:S05]  /*1db0*/  @!P0 BRA `(.L_x_27) ;  /* 0x00000000006c8947 */ /* 0x000fea0003800000 */
.L_x_28:
[----:B-1----:R-:W-:-:S05]  /*1dc0*/  IMAD.WIDE.U32 R10, R7, 0x4, R2 ;  /* 0x00000004070a7825 */ /* 0x002fca00078e0002 */
[----:B------:R-:W3:Y:S02]  /*1dd0*/  LDG.E R6, desc[UR6][R10.64] ;  /* 0x000000060a067981 */ /* 0x000ee4000c1e1900 */
[----:B---3--:R-:W-:-:S13]  /*1de0*/  ISETP.NE.AND P0, PT, R6, R9, PT ;  /* 0x000000090600720c */ /* 0x008fda0003f05270 */
[----:B------:R-:W2:Y:S02]  /*1df0*/  @!P0 LDG.E R6, desc[UR6][R4.64] ;  /* 0x0000000604068981 */ /* 0x000ea4000c1e1900 */
[----:B--2---:R-:W-:-:S05]  /*1e00*/  @!P0 IADD3 R13, PT, PT, R6, 0x1, RZ ;  /* 0x00000001060d8810 */ /* 0x004fca0007ffe0ff */
[----:B------:R1:W-:Y:S04]  /*1e10*/  @!P0 STG.E desc[UR6][R4.64], R13 ;  /* 0x0000000d04008986 */ /* 0x0003e8000c101906 */
[----:B------:R-:W2:Y:S02]  /*1e20*/  LDG.E R6, desc[UR6][R10.64+0x4] ;  /* 0x000004060a067981 */ /* 0x000ea4000c1e1900 */
[----:B--2---:R-:W-:-:S13]  /*1e30*/  ISETP.NE.AND P0, PT, R6, R9, PT ;  /* 0x000000090600720c */ /* 0x004fda0003f05270 */
[----:B------:R-:W2:Y:S02]  /*1e40*/  @!P0 LDG.E R15, desc[UR6][R4.64] ;  /* 0x00000006040f8981 */ /* 0x000ea4000c1e1900 */
[----:B--2---:R-:W-:-:S05]  /*1e50*/  @!P0 VIADD R15, R15, 0x1 ;  /* 0x000000010f0f8836 */ /* 0x004fca0000000000 */
[----:B------:R1:W-:Y:S04]  /*1e60*/  @!P0 STG.E desc[UR6][R4.64], R15 ;  /* 0x0000000f04008986 */ /* 0x0003e8000c101906 */
[----:B------:R-:W2:Y:S02]  /*1e70*/  LDG.E R6, desc[UR6][R10.64+0x8] ;  /* 0x000008060a067981 */ /* 0x000ea4000c1e1900 */
[----:B--2---:R-:W-:-:S13]  /*1e80*/  ISETP.NE.AND P0, PT, R6, R9, PT ;  /* 0x000000090600720c */ /* 0x004fda0003f05270 */
[----:B------:R-:W2:Y:S02]  /*1e90*/  @!P0 LDG.E R17, desc[UR6][R4.64] ;  /* 0x0000000604118981 */ /* 0x000ea4000c1e1900 */
[----:B--2---:R-:W-:-:S05]  /*1ea0*/  @!P0 VIADD R17, R17, 0x1 ;  /* 0x0000000111118836 */ /* 0x004fca0000000000 */
[----:B------:R1:W-:Y:S04]  /*1eb0*/  @!P0 STG.E desc[UR6][R4.64], R17 ;  /* 0x0000001104008986 */ /* 0x0003e8000c101906 */
[----:B------:R-:W2:Y:S01]  /*1ec0*/  LDG.E R6, desc[UR6][R10.64+0xc] ;  /* 0x00000c060a067981 */ /* 0x000ea2000c1e1900 */
[----:B------:R-:W-:Y:S01]  /*1ed0*/  IADD3 R7, PT, PT, R7, 0x4, RZ ;  /* 0x0000000407077810 */ /* 0x000fe20007ffe0ff */
[----:B------:R-:W-:Y:S03]  /*1ee0*/  BSSY.RECONVERGENT B0, `(.L_x_36) ;  /* 0x0000007000007945 */ /* 0x000fe60003800200 */
[----:B------:R-:W-:Y:S02]  /*1ef0*/  ISETP.NE.AND P1, PT, R7, R0, PT ;  /* 0x000000000700720c */ /* 0x000fe40003f25270 */
[----:B--2---:R-:W-:-:S13]  /*1f00*/  ISETP.NE.AND P0, PT, R6, R9, PT ;  /* 0x000000090600720c */ /* 0x004fda0003f05270 */
[----:B-1----:R-:W-:Y:S05]  /*1f10*/  @P0 BRA `(.L_x_37) ;  /* 0x00000000000c0947 */ /* 0x002fea0003800000 */
[----:B------:R-:W2:Y:S02]  /*1f20*/  LDG.E R11, desc[UR6][R4.64] ;  /* 0x00000006040b7981 */ /* 0x000ea4000c1e1900 */
[----:B--2---:R-:W-:-:S05]  /*1f30*/  VIADD R11, R11, 0x1 ;  /* 0x000000010b0b7836 */ /* 0x004fca0000000000 */
[----:B------:R1:W-:Y:S02]  /*1f40*/  STG.E desc[UR6][R4.64], R11 ;  /* 0x0000000b04007986 */ /* 0x0003e4000c101906 */
.L_x_37:
[----:B------:R-:W-:Y:S05]  /*1f50*/  BSYNC.RECONVERGENT B0 ;  /* 0x0000000000007941 */ /* 0x000fea0003800200 */
.L_x_36:
[----:B------:R-:W-:Y:S05]  /*1f60*/  @P1 BRA `(.L_x_28) ;  /* 0xfffffffc00941947 */ /* 0x000fea000383ffff */
.L_x_27:
[----:B------:R-:W-:-:S09]  /*1f70*/  UISETP.NE.AND UP0, UPT, UR5, URZ, UPT ;  /* 0x000000ff0500728c */ /* 0x000fd2000bf05270 */
[----:B------:R-:W-:Y:S05]  /*1f80*/  BRA.U !UP0, `(.L_x_17) ;  /* 0x0000000108307547 */ /* 0x000fea000b800000 */
[----:B------:R-:W3:Y:S01]  /*1f90*/  LDC.64 R6, c[0x0][0x380] ;  /* 0x0000e000ff067b82 */ /* 0x000ee20000000a00 */
[----:B------:R-:W-:-:S05]  /*1fa0*/  UMOV UR4, URZ ;  /* 0x000000ff00047c82 */ /* 0x000fca0008000000 */
.L_x_38:
[----:B-123--:R-:W-:-:S06]  /*1fb0*/  IMAD.WIDE.U32 R2, R0, 0x4, R6 ;  /* 0x0000000400027825 */ /* 0x00efcc00078e0006 */
[----:B------:R-:W2:Y:S02]  /*1fc0*/  LDG.E R2, desc[UR6][R2.64] ;  /* 0x0000000602027981 */ /* 0x000ea4000c1e1900 */
[----:B--2---:R-:W-:-:S13]  /*1fd0*/  ISETP.NE.AND P0, PT, R2, R9, PT ;  /* 0x000000090200720c */ /* 0x004fda0003f05270 */
[----:B------:R-:W2:Y:S01]  /*1fe0*/  @!P0 LDG.E R8, desc[UR6][R4.64] ;  /* 0x0000000604088981 */ /* 0x000ea2000c1e1900 */
[----:B------:R-:W-:Y:S01]  /*1ff0*/  UIADD3 UR4, UPT, UPT, UR4, 0x1, URZ ;  /* 0x0000000104047890 */ /* 0x000fe2000fffe0ff */
[----:B------:R-:W-:-:S03]  /*2000*/  IADD3 R0, PT, PT, R0, 0x1, RZ ;  /* 0x0000000100007810 */ /* 0x000fc60007ffe0ff */
[----:B------:R-:W-:Y:S01]  /*2010*/  UISETP.NE.AND UP0, UPT, UR4, UR5, UPT ;  /* 0x000000050400728c */ /* 0x000fe2000bf05270 */
[----:B--2-4-:R-:W-:-:S05]  /*2020*/  @!P0 VIADD R11, R8, 0x1 ;  /* 0x00000001080b8836 */ /* 0x014fca0000000000 */
[----:B------:R4:W-:Y:S03]  /*2030*/  @!P0 STG.E desc[UR6][R4.64], R11 ;  /* 0x0000000b04008986 */ /* 0x0009e6000c101906 */
[----:B------:R-:W-:Y:S05]  /*2040*/  BRA.U UP0, `(.L_x_38) ;  /* 0xfffffffd00d87547 */ /* 0x000fea000b83ffff */
.L_x_17:
[----:B--2---:R-:W2:Y:S08]  /*2050*/  LDC R6, c[0x0][0x3a4] ;  /* 0x0000e900ff067b82 */ /* 0x004eb00000000800 */
[----:B------:R-:W-:Y:S01]  /*2060*/  BAR.SYNC.DEFER_BLOCKING 0x0 ;  /* 0x0000000000007b1d */ /* 0x000fe20000010000 */
[----:B--2---:R-:W-:-:S13]  /*2070*/  ISETP.GE.AND P0, PT, R6, 0x1, PT ;  /* 0x000000010600780c */ /* 0x004fda0003f06270 */
[----:B------:R-:W-:Y:S05]  /*2080*/  @!P0 EXIT ;  /* 0x000000000000894d */ /* 0x000fea0003800000 */
[C---:B------:R-:W-:Y:S01]  /*2090*/  ISETP.GE.U32.AND P0, PT, R6.reuse, 0x8, PT ;  /* 0x000000080600780c */ /* 0x040fe20003f06070 */
[----:B------:R-:W-:Y:S01]  /*20a0*/  IMAD R9, R9, R6, RZ ;  /* 0x0000000609097224 */ /* 0x000fe200078e02ff */
[----:B-1--4-:R-:W-:Y:S01]  /*20b0*/  LOP3.LUT R11, R6, 0x7, RZ, 0xc0, !PT ;  /* 0x00000007060b7812 */ /* 0x012fe200078ec0ff */
[----:B------:R-:W-:-:S10]  /*20c0*/  IMAD.MOV.U32 R2, RZ, RZ, RZ ;  /* 0x000000ffff027224 */ /* 0x000fd400078e00ff */
[----:B------:R-:W-:Y:S05]  /*20d0*/  @!P0 BRA `(.L_x_39) ;  /* 0x0000000800448947 */ /* 0x000fea0003800000 */
[----:B------:R-:W1:Y:S02]  /*20e0*/  LDC.64 R2, c[0x0][0x390] ;  /* 0x0000e400ff027b82 */ /* 0x000e640000000a00 */
[----:B-1----:R-:W-:-:S03]  /*20f0*/  IMAD.WIDE.U32 R2, R9, 0x4, R2 ;  /* 0x0000000409027825 */ /* 0x002fc600078e0002 */
[----:B------:R-:W-:Y:S02]  /*2100*/  IADD3 R0, P0, PT, R2, 0x10, RZ ;  /* 0x0000001002007810 */ /* 0x000fe40007f1e0ff */
[----:B------:R-:W-:Y:S02]  /*2110*/  LOP3.LUT R2, R6, 0x7ffffff8, RZ, 0xc0, !PT ;  /* 0x7ffffff806027812 */ /* 0x000fe400078ec0ff */
[----:B------:R-:W-:-:S03]  /*2120*/  IADD3.X R13, PT, PT, RZ, R3, RZ, P0, !PT ;  /* 0x00000003ff0d7210 */ /* 0x000fc600007fe4ff */
[----:B------:R-:W-:-:S07]  /*2130*/  IMAD.MOV R10, RZ, RZ, -R2 ;  /* 0x000000ffff0a7224 */ /* 0x000fce00078e0a02 */
.L_x_56:
[----:B------:R-:W2:Y:S01]  /*2140*/  LDG.E R3, desc[UR6][R4.64] ;  /* 0x0000000604037981 */ /* 0x000ea2000c1e1900 */
[----:B-1----:R-:W-:Y:S02]  /*2150*/  IMAD.MOV.U32 R6, RZ, RZ, R0 ;  /* 0x000000ffff067224 */ /* 0x002fe400078e0000 */
[----:B------:R-:W-:-:S05]  /*2160*/  IMAD.MOV.U32 R7, RZ, RZ, R13 ;  /* 0x000000ffff077224 */ /* 0x000fca00078e000d */
[----:B------:R-:W3:Y:S01]  /*2170*/  LDG.E R0, desc[UR6][R6.64+-0x10] ;  /* 0xfffff00606007981 */ /* 0x000ee2000c1e1900 */
[----:B------:R-:W-:Y:S01]  /*2180*/  IADD3 R10, PT, PT, R10, 0x8, RZ ;  /* 0x000000080a0a7810 */ /* 0x000fe20007ffe0ff */
[----:B------:R-:W-:Y:S03]  /*2190*/  BSSY.RECONVERGENT B2, `(.L_x_40) ;  /* 0x000000d000027945 */ /* 0x000fe60003800200 */
[----:B------:R-:W-:Y:S02]  /*21a0*/  ISETP.NE.AND P2, PT, R10, RZ, PT ;  /* 0x000000ff0a00720c */ /* 0x000fe40003f45270 */
[----:B--2---:R-:W-:-:S04]  /*21b0*/  I2FP.F32.S32 R3, R3 ;  /* 0x0000000300037245 */ /* 0x004fc80000201400 */
[----:B------:R-:W1:Y:S08]  /*21c0*/  MUFU.RCP R8, R3 ;  /* 0x0000000300087308 */ /* 0x000e700000001000 */
[----:B---3--:R-:W2:Y:S01]  /*21d0*/  FCHK P0, R0, R3 ;  /* 0x0000000300007302 */ /* 0x008ea20000000000 */
[----:B-1----:R-:W-:-:S04]  /*21e0*/  FFMA R13, -R3, R8, 1 ;  /* 0x3f800000030d7423 */ /* 0x002fc80000000108 */
[----:B------:R-:W-:-:S04]  /*21f0*/  FFMA R13, R8, R13, R8 ;  /* 0x0000000d080d7223 */ /* 0x000fc80000000008 */
[----:B------:R-:W-:-:S04]  /*2200*/  FFMA R8, R0, R13, RZ ;  /* 0x0000000d00087223 */ /* 0x000fc800000000ff */
[----:B------:R-:W-:-:S04]  /*2210*/  FFMA R12, -R3, R8, R0 ;  /* 0x00000008030c7223 */ /* 0x000fc80000000100 */
[----:B------:R-:W-:Y:S01]  /*2220*/  FFMA R13, R13, R12, R8 ;  /* 0x0000000c0d0d7223 */ /* 0x000fe20000000008 */
[----:B--2---:R-:W-:Y:S06]  /*2230*/  @!P0 BRA `(.L_x_41) ;  /* 0x0000000000088947 */ /* 0x004fec0003800000 */
[----:B------:R-:W-:-:S07]  /*2240*/  MOV R14, 0x2260 ;  /* 0x00002260000e7802 */ /* 0x000fce0000000f00 */
[----:B0-----:R-:W-:Y:S05]  /*2250*/  CALL.REL.NOINC `($__internal_0_$__cuda_sm3x_div_rn_noftz_f32_slowpath) ;  /* 0x0000001000447944 */ /* 0x001fea0003c00000 */
.L_x_41:
[----:B------:R-:W-:Y:S05]  /*2260*/  BSYNC.RECONVERGENT B2 ;  /* 0x0000000000027941 */ /* 0x000fea0003800200 */
.L_x_40:
[----:B------:R1:W-:Y:S04]  /*2270*/  STG.E desc[UR6][R6.64+-0x10], R13 ;  /* 0xfffff00d06007986 */ /* 0x0003e8000c101906 */
[----:B------:R-:W2:Y:S04]  /*2280*/  LDG.E R3, desc[UR6][R4.64] ;  /* 0x0000000604037981 */ /* 0x000ea8000c1e1900 */
[----:B------:R-:W3:Y:S01]  /*2290*/  LDG.E R0, desc[UR6][R6.64+-0xc] ;  /* 0xfffff40606007981 */ /* 0x000ee2000c1e1900 */
[----:B------:R-:W-:Y:S01]  /*22a0*/  BSSY.RECONVERGENT B2, `(.L_x_42) ;  /* 0x000000d000027945 */ /* 0x000fe20003800200 */
[----:B--2---:R-:W-:-:S04]  /*22b0*/  I2FP.F32.S32 R3, R3 ;  /* 0x0000000300037245 */ /* 0x004fc80000201400 */
[----:B------:R-:W2:Y:S08]  /*22c0*/  MUFU.RCP R8, R3 ;  /* 0x0000000300087308 */ /* 0x000eb00000001000 */
[----:B---3--:R-:W3:Y:S01]  /*22d0*/  FCHK P0, R0, R3 ;  /* 0x0000000300007302 */ /* 0x008ee20000000000 */
[----:B--2---:R-:W-:-:S04]  /*22e0*/  FFMA R15, -R3, R8, 1 ;  /* 0x3f800000030f7423 */ /* 0x004fc80000000108 */
[----:B------:R-:W-:-:S04]  /*22f0*/  FFMA R15, R8, R15, R8 ;  /* 0x0000000f080f7223 */ /* 0x000fc80000000008 */
[----:B------:R-:W-:-:S04]  /*2300*/  FFMA R8, R0, R15, RZ ;  /* 0x0000000f00087223 */ /* 0x000fc800000000ff */
[----:B------:R-:W-:-:S04]  /*2310*/  FFMA R12, -R3, R8, R0 ;  /* 0x00000008030c7223 */ /* 0x000fc80000000100 */
[----:B------:R-:W-:Y:S01]  /*2320*/  FFMA R15, R15, R12, R8 ;  /* 0x0000000c0f0f7223 */ /* 0x000fe20000000008 */
[----:B-1-3--:R-:W-:Y:S06]  /*2330*/  @!P0 BRA `(.L_x_43) ;  /* 0x00000000000c8947 */ /* 0x00afec0003800000 */
[----:B------:R-:W-:-:S07]  /*2340*/  MOV R14, 0x2360 ;  /* 0x00002360000e7802 */ /* 0x000fce0000000f00 */
[----:B0-----:R-:W-:Y:S05]  /*2350*/  CALL.REL.NOINC `($__internal_0_$__cuda_sm3x_div_rn_noftz_f32_slowpath) ;  /* 0x0000001000047944 */ /* 0x001fea0003c00000 */
[----:B------:R-:W-:-:S07]  /*2360*/  IMAD.MOV.U32 R15, RZ, RZ, R13 ;  /* 0x000000ffff0f7224 */ /* 0x000fce00078e000d */
.L_x_43:
[----:B------:R-:W-:Y:S05]  /*2370*/  BSYNC.RECONVERGENT B2 ;  /* 0x0000000000027941 */ /* 0x000fea0003800200 */
.L_x_42:
        /* <DEDUP_REMOVED lines=15> */
.L_x_45:
[----:B------:R-:W-:Y:S05]  /*2470*/  BSYNC.RECONVERGENT B2 ;  /* 0x0000000000027941 */ /* 0x000fea0003800200 */
.L_x_44:
        /* <DEDUP_REMOVED lines=16> */
.L_x_47:
[----:B------:R-:W-:Y:S05]  /*2580*/  BSYNC.RECONVERGENT B2 ;  /* 0x0000000000027941 */ /* 0x000fea0003800200 */
.L_x_46:
        /* <DEDUP_REMOVED lines=15> */
.L_x_49:
[----:B------:R-:W-:Y:S05]  /*2680*/  BSYNC.RECONVERGENT B2 ;  /* 0x0000000000027941 */ /* 0x000fea0003800200 */
.L_x_48:
        /* <DEDUP_REMOVED lines=15> */
[----:B------:R-:W-:-:S07]  /*2780*/  MOV R15, R13 ;  /* 0x0000000d000f7202 */ /* 0x000fce0000000f00 */
.L_x_51:
[----:B------:R-:W-:Y:S05]  /*2790*/  BSYNC.RECONVERGENT B2 ;  /* 0x0000000000027941 */ /* 0x000fea0003800200 */
.L_x_50:
        /* <DEDUP_REMOVED lines=15> */
.L_x_53:
[----:B------:R-:W-:Y:S05]  /*2890*/  BSYNC.RECONVERGENT B2 ;  /* 0x0000000000027941 */ /* 0x000fea0003800200 */
.L_x_52:
        /* <DEDUP_REMOVED lines=16> */
.L_x_55:
[----:B------:R-:W-:Y:S05]  /*29a0*/  BSYNC.RECONVERGENT B2 ;  /* 0x0000000000027941 */ /* 0x000fea0003800200 */
.L_x_54:
[----:B------:R1:W-:Y:S01]  /*29b0*/  STG.E desc[UR6][R6.64+0xc], R15 ;  /* 0x00000c0f06007986 */ /* 0x0003e2000c101906 */
[----:B------:R-:W-:-:S05]  /*29c0*/  IADD3 R0, P0, PT, R6, 0x20, RZ ;  /* 0x0000002006007810 */ /* 0x000fca0007f1e0ff */
[----:B------:R-:W-:Y:S01]  /*29d0*/  IMAD.X R13, RZ, RZ, R7, P0 ;  /* 0x000000ffff0d7224 */ /* 0x000fe200000e0607 */
[----:B------:R-:W-:Y:S07]  /*29e0*/  @P2 BRA `(.L_x_56) ;  /* 0xfffffff400d42947 */ /* 0x000fee000383ffff */
.L_x_39:
[----:B------:R-:W-:-:S13]  /*29f0*/  ISETP.NE.AND P0, PT, R11, RZ, PT ;  /* 0x000000ff0b00720c */ /* 0x000fda0003f05270 */
[----:B------:R-:W-:Y:S05]  /*2a00*/  @!P0 EXIT ;  /* 0x000000000000894d */ /* 0x000fea0003800000 */
[----:B------:R-:W2:Y:S01]  /*2a10*/  LDCU UR4, c[0x0][0x3a4] ;  /* 0x00007480ff0477ac */ /* 0x000ea20008000800 */
[----:B------:R-:W-:Y:S01]  /*2a20*/  ISETP.GE.U32.AND P0, PT, R11, 0x4, PT ;  /* 0x000000040b00780c */ /* 0x000fe20003f06070 */
[----:B--2---:R-:W-:-:S12]  /*2a30*/  ULOP3.LUT UR4, UR4, 0x3, URZ, 0xc0, !UPT ;  /* 0x0000000304047892 */ /* 0x004fd8000f8ec0ff */
[----:B------:R-:W-:Y:S05]  /*2a40*/  @!P0 BRA `(.L_x_57) ;  /* 0x00000004002c8947 */ /* 0x000fea0003800000 */
[----:B------:R-:W2:Y:S01]  /*2a50*/  LDC.64 R10, c[0x0][0x390] ;  /* 0x0000e400ff0a7b82 */ /* 0x000ea20000000a00 */
[----:B-1----:R-:W3:Y:S01]  /*2a60*/  LDG.E R6, desc[UR6][R4.64] ;  /* 0x0000000604067981 */ /* 0x002ee2000c1e1900 */
[----:B------:R-:W-:-:S05]  /*2a70*/  IADD3 R3, PT, PT, R9, R2, RZ ;  /* 0x0000000209037210 */ /* 0x000fca0007ffe0ff */
[----:B--2---:R-:W-:-:S05]  /*2a80*/  IMAD.WIDE.U32 R10, R3, 0x4, R10 ;  /* 0x00000004030a7825 */ /* 0x004fca00078e000a */
[----:B------:R-:W2:Y:S01]  /*2a90*/  LDG.E R0, desc[UR6][R10.64] ;  /* 0x000000060a007981 */ /* 0x000ea2000c1e1900 */
[----:B------:R-:W-:Y:S01]  /*2aa0*/  BSSY.RECONVERGENT B2, `(.L_x_58) ;  /* 0x000000c000027945 */ /* 0x000fe20003800200 */
[----:B---3--:R-:W-:-:S04]  /*2ab0*/  I2FP.F32.S32 R3, R6 ;  /* 0x0000000600037245 */ /* 0x008fc80000201400 */
[----:B------:R-:W1:Y:S02]  /*2ac0*/  MUFU.RCP R6, R3 ;  /* 0x0000000300067308 */ /* 0x000e640000001000 */
[----:B-1----:R-:W-:-:S04]  /*2ad0*/  FFMA R7, -R3, R6, 1 ;  /* 0x3f80000003077423 */ /* 0x002fc80000000106 */
[----:B------:R-:W-:Y:S02]  /*2ae0*/  FFMA R7, R6, R7, R6 ;  /* 0x0000000706077223 */ /* 0x000fe40000000006 */
[----:B--2---:R-:W1:Y:S02]  /*2af0*/  FCHK P0, R0, R3 ;  /* 0x0000000300007302 */ /* 0x004e640000000000 */
[----:B------:R-:W-:-:S04]  /*2b00*/  FFMA R6, R0, R7, RZ ;  /* 0x0000000700067223 */ /* 0x000fc800000000ff */
[----:B------:R-:W-:-:S04]  /*2b10*/  FFMA R8, -R3, R6, R0 ;  /* 0x0000000603087223 */ /* 0x000fc80000000100 */
[----:B------:R-:W-:Y:S01]  /*2b20*/  FFMA R13, R7, R8, R6 ;  /* 0x00000008070d7223 */ /* 0x000fe20000000006 */
[----:B-1----:R-:W-:Y:S06]  /*2b30*/  @!P0 BRA `(.L_x_59) ;  /* 0x0000000000088947 */ /* 0x002fec0003800000 */
[----:B------:R-:W-:-:S07]  /*2b40*/  MOV R14, 0x2b60 ;  /* 0x00002b60000e7802 */ /* 0x000fce0000000f00 */
[----:B0-----:R-:W-:Y:S05]  /*2b50*/  CALL.REL.NOINC `($__internal_0_$__cuda_sm3x_div_rn_noftz_f32_slowpath) ;  /* 0x0000000800047944 */ /* 0x001fea0003c00000 */
.L_x_59:
[----:B------:R-:W-:Y:S05]  /*2b60*/  BSYNC.RECONVERGENT B2 ;  /* 0x0000000000027941 */ /* 0x000fea0003800200 */
.L_x_58:
[----:B------:R-:W1:Y:S01]  /*2b70*/  LDCU.64 UR8, c[0x0][0x390] ;  /* 0x00007200ff0877ac */ /* 0x000e620008000a00 */
[----:B------:R2:W-:Y:S04]  /*2b80*/  STG.E desc[UR6][R10.64], R13 ;  /* 0x0000000d0a007986 */ /* 0x0005e8000c101906 */
[----:B------:R-:W3:Y:S01]  /*2b90*/  LDG.E R3, desc[UR6][R4.64] ;  /* 0x0000000604037981 */ /* 0x000ee2000c1e1900 */
[----:B------:R-:W-:-:S05]  /*2ba0*/  IADD3 R0, P0, PT, R9, R2, RZ ;  /* 0x0000000209007210 */ /* 0x000fca0007f1e0ff */
[----:B------:R-:W-:Y:S01]  /*2bb0*/  IMAD.X R7, RZ, RZ, RZ, P0 ;  /* 0x000000ffff077224 */ /* 0x000fe200000e06ff */
[----:B-1----:R-:W-:-:S04]  /*2bc0*/  LEA R6, P0, R0, UR8, 0x2 ;  /* 0x0000000800067c11 */ /* 0x002fc8000f8010ff */
[----:B------:R-:W-:-:S05]  /*2bd0*/  LEA.HI.X R7, R0, UR9, R7, 0x2, P0 ;  /* 0x0000000900077c11 */ /* 0x000fca00080f1407 */
[----:B------:R-:W4:Y:S01]  /*2be0*/  LDG.E R0, desc[UR6][R6.64+0x4] ;  /* 0x0000040606007981 */ /* 0x000f22000c1e1900 */
[----:B------:R-:W-:Y:S01]  /*2bf0*/  BSSY.RECONVERGENT B2, `(.L_x_60) ;  /* 0x000000d000027945 */ /* 0x000fe20003800200 */
[----:B---3--:R-:W-:-:S04]  /*2c00*/  I2FP.F32.S32 R3, R3 ;  /* 0x0000000300037245 */ /* 0x008fc80000201400 */
[----:B------:R-:W1:Y:S02]  /*2c10*/  MUFU.RCP R8, R3 ;  /* 0x0000000300087308 */ /* 0x000e640000001000 */
[----:B-1----:R-:W-:-:S06]  /*2c20*/  FFMA R15, -R3, R8, 1 ;  /* 0x3f800000030f7423 */ /* 0x002fcc0000000108 */
[----:B----4-:R-:W1:Y:S01]  /*2c30*/  FCHK P0, R0, R3 ;  /* 0x0000000300007302 */ /* 0x010e620000000000 */
[----:B------:R-:W-:-:S04]  /*2c40*/  FFMA R15, R8, R15, R8 ;  /* 0x0000000f080f7223 */ /* 0x000fc80000000008 */
[----:B------:R-:W-:-:S04]  /*2c50*/  FFMA R8, R0, R15, RZ ;  /* 0x0000000f00087223 */ /* 0x000fc800000000ff */
[----:B--2---:R-:W-:-:S04]  /*2c60*/  FFMA R10, -R3, R8, R0 ;  /* 0x00000008030a7223 */ /* 0x004fc80000000100 */
[----:B------:R-:W-:Y:S01]  /*2c70*/  FFMA R15, R15, R10, R8 ;  /* 0x0000000a0f0f7223 */ /* 0x000fe20000000008 */
[----:B-1----:R-:W-:Y:S06]  /*2c80*/  @!P0 BRA `(.L_x_61) ;  /* 0x00000000000c8947 */ /* 0x002fec0003800000 */
[----:B------:R-:W-:-:S07]  /*2c90*/  MOV R14, 0x2cb0 ;  /* 0x00002cb0000e7802 */ /* 0x000fce0000000f00 */
[----:B0-----:R-:W-:Y:S05]  /*2ca0*/  CALL.REL.NOINC `($__internal_0_$__cuda_sm3x_div_rn_noftz_f32_slowpath) ;  /* 0x0000000400b07944 */ /* 0x001fea0003c00000 */
[----:B------:R-:W-:-:S07]  /*2cb0*/  IMAD.MOV.U32 R15, RZ, RZ, R13 ;  /* 0x000000ffff0f7224 */ /* 0x000fce00078e000d */
.L_x_61:
[----:B------:R-:W-:Y:S05]  /*2cc0*/  BSYNC.RECONVERGENT B2 ;  /* 0x0000000000027941 */ /* 0x000fea0003800200 */
.L_x_60:
        /* <DEDUP_REMOVED lines=16> */
.L_x_63:
[----:B------:R-:W-:Y:S05]  /*2dd0*/  BSYNC.RECONVERGENT B2 ;  /* 0x0000000000027941 */ /* 0x000fea0003800200 */
.L_x_62:
        /* <DEDUP_REMOVED lines=15> */
.L_x_65:
[----:B------:R-:W-:Y:S05]  /*2ed0*/  BSYNC.RECONVERGENT B2 ;  /* 0x0000000000027941 */ /* 0x000fea0003800200 */
.L_x_64:
[----:B------:R2:W-:Y:S01]  /*2ee0*/  STG.E desc[UR6][R6.64+0xc], R13 ;  /* 0x00000c0d06007986 */ /* 0x0005e2000c101906 */
[----:B------:R-:W-:-:S07]  /*2ef0*/  VIADD R2, R2, 0x4 ;  /* 0x0000000402027836 */ /* 0x000fce0000000000 */
.L_x_57:
[----:B------:R-:W-:-:S13]  /*2f00*/  ISETP.NE.AND P0, PT, RZ, UR4, PT ;  /* 0x00000004ff007c0c */ /* 0x000fda000bf05270 */
[----:B------:R-:W-:Y:S05]  /*2f10*/  @!P0 EXIT ;  /* 0x000000000000894d */ /* 0x000fea0003800000 */
[----:B------:R-:W-:-:S09]  /*2f20*/  UISETP.NE.AND UP0, UPT, UR4, 0x1, UPT ;  /* 0x000000010400788c */ /* 0x000fd2000bf05270 */
[----:B------:R-:W-:Y:S05]  /*2f30*/  BRA.U !UP0, `(.L_x_66) ;  /* 0x0000000108a87547 */ /* 0x000fea000b800000 */
[----:B------:R-:W3:Y:S01]  /*2f40*/  LDC.64 R10, c[0x0][0x390] ;  /* 0x0000e400ff0a7b82 */ /* 0x000ee20000000a00 */
[----:B------:R-:W4:Y:S01]  /*2f50*/  LDG.E R3, desc[UR6][R4.64] ;  /* 0x0000000604037981 */ /* 0x000f22000c1e1900 */
[----:B-12---:R-:W-:-:S04]  /*2f60*/  IMAD.IADD R7, R9, 0x1, R2 ;  /* 0x0000000109077824 */ /* 0x006fc800078e0202 */
[----:B---3--:R-:W-:-:S05]  /*2f70*/  IMAD.WIDE.U32 R10, R7, 0x4, R10 ;  /* 0x00000004070a7825 */ /* 0x008fca00078e000a */
[----:B------:R-:W2:Y:S01]  /*2f80*/  LDG.E R0, desc[UR6][R10.64] ;  /* 0x000000060a007981 */ /* 0x000ea2000c1e1900 */
[----:B------:R-:W-:Y:S01]  /*2f90*/  BSSY.RECONVERGENT B2, `(.L_x_67) ;  /* 0x000000c000027945 */ /* 0x000fe20003800200 */
[----:B----4-:R-:W-:-:S04]  /*2fa0*/  I2FP.F32.S32 R3, R3 ;  /* 0x0000000300037245 */ /* 0x010fc80000201400 */
        /* <DEDUP_REMOVED lines=10> */
.L_x_68:
[----:B------:R-:W-:Y:S05]  /*3050*/  BSYNC.RECONVERGENT B2 ;  /* 0x0000000000027941 */ /* 0x000fea0003800200 */
.L_x_67:
[----:B------:R-:W1:Y:S01]  /*3060*/  LDCU.64 UR4, c[0x0][0x390] ;  /* 0x00007200ff0477ac */ /* 0x000e620008000a00 */
[----:B------:R2:W-:Y:S04]  /*3070*/  STG.E desc[UR6][R10.64], R13 ;  /* 0x0000000d0a007986 */ /* 0x0005e8000c101906 */
[----:B------:R-:W3:Y:S01]  /*3080*/  LDG.E R3, desc[UR6][R4.64] ;  /* 0x0000000604037981 */ /* 0x000ee2000c1e1900 */
[----:B------:R-:W-:-:S04]  /*3090*/  IADD3 R0, P0, PT, R9, R2, RZ ;  /* 0x0000000209007210 */ /* 0x000fc80007f1e0ff */
[----:B------:R-:W-:Y:S02]  /*30a0*/  IADD3.X R7, PT, PT, RZ, RZ, RZ, P0, !PT ;  /* 0x000000ffff077210 */ /* 0x000fe400007fe4ff */
        /* <DEDUP_REMOVED lines=16> */
.L_x_70:
[----:B------:R-:W-:Y:S05]  /*31b0*/  BSYNC.RECONVERGENT B2 ;  /* 0x0000000000027941 */ /* 0x000fea0003800200 */
.L_x_69:
[----:B------:R3:W-:Y:S01]  /*31c0*/  STG.E desc[UR6][R6.64+0x4], R15 ;  /* 0x0000040f06007986 */ /* 0x0007e2000c101906 */
[----:B------:R-:W-:-:S07]  /*31d0*/  VIADD R2, R2, 0x2 ;  /* 0x0000000202027836 */ /* 0x000fce0000000000 */
.L_x_66:
[----:B------:R-:W4:Y:S02]  /*31e0*/  LDC R0, c[0x0][0x3a4] ;  /* 0x0000e900ff007b82 */ /* 0x000f240000000800 */
[----:B----4-:R-:W-:-:S04]  /*31f0*/  LOP3.LUT R0, R0, 0x1, RZ, 0xc0, !PT ;  /* 0x0000000100007812 */ /* 0x010fc800078ec0ff */
[----:B------:R-:W-:-:S13]  /*3200*/  ISETP.NE.U32.AND P0, PT, R0, 0x1, PT ;  /* 0x000000010000780c */ /* 0x000fda0003f05070 */
[----:B------:R-:W-:Y:S05]  /*3210*/  @P0 EXIT ;  /* 0x000000000000094d */ /* 0x000fea0003800000 */
[----:B-123--:R-:W1:Y:S01]  /*3220*/  LDC.64 R6, c[0x0][0x390] ;  /* 0x0000e400ff067b82 */ /* 0x00ee620000000a00 */
[----:B0-----:R-:W2:Y:S01]  /*3230*/  LDG.E R4, desc[UR6][R4.64] ;  /* 0x0000000604047981 */ /* 0x001ea2000c1e1900 */
[----:B------:R-:W-:-:S05]  /*3240*/  IADD3 R9, PT, PT, R9, R2, RZ ;  /* 0x0000000209097210 */ /* 0x000fca0007ffe0ff */
[----:B-1----:R-:W-:-:S05]  /*3250*/  IMAD.WIDE.U32 R6, R9, 0x4, R6 ;  /* 0x0000000409067825 */ /* 0x002fca00078e0006 */
[----:B------:R-:W3:Y:S01]  /*3260*/  LDG.E R0, desc[UR6][R6.64] ;  /* 0x0000000606007981 */ /* 0x000ee2000c1e1900 */
[----:B------:R-:W-:Y:S01]  /*3270*/  BSSY.RECONVERGENT B2, `(.L_x_71) ;  /* 0x000000d000027945 */ /* 0x000fe20003800200 */
[----:B--2---:R-:W-:-:S04]  /*3280*/  I2FP.F32.S32 R3, R4 ;  /* 0x0000000400037245 */ /* 0x004fc80000201400 */
[----:B------:R-:W0:Y:S02]  /*3290*/  MUFU.RCP R2, R3 ;  /* 0x0000000300027308 */ /* 0x000e240000001000 */
[----:B0-----:R-:W-:-:S04]  /*32a0*/  FFMA R9, -R3, R2, 1 ;  /* 0x3f80000003097423 */ /* 0x001fc80000000102 */
[----:B------:R-:W-:Y:S02]  /*32b0*/  FFMA R9, R2, R9, R2 ;  /* 0x0000000902097223 */ /* 0x000fe40000000002 */
[----:B---3--:R-:W0:Y:S02]  /*32c0*/  FCHK P0, R0, R3 ;  /* 0x0000000300007302 */ /* 0x008e240000000000 */
[----:B------:R-:W-:-:S04]  /*32d0*/  FFMA R2, R0, R9, RZ ;  /* 0x0000000900027223 */ /* 0x000fc800000000ff */
[----:B------:R-:W-:-:S04]  /*32e0*/  FFMA R8, -R3, R2, R0 ;  /* 0x0000000203087223 */ /* 0x000fc80000000100 */
[----:B------:R-:W-:Y:S01]  /*32f0*/  FFMA R9, R9, R8, R2 ;  /* 0x0000000809097223 */ /* 0x000fe20000000002 */
[----:B0-----:R-:W-:Y:S06]  /*3300*/  @!P0 BRA `(.L_x_72) ;  /* 0x00000000000c8947 */ /* 0x001fec0003800000 */
[----:B------:R-:W-:-:S07]  /*3310*/  MOV R14, 0x3330 ;  /* 0x00003330000e7802 */ /* 0x000fce0000000f00 */
[----:B------:R-:W-:Y:S05]  /*3320*/  CALL.REL.NOINC `($__internal_0_$__cuda_sm3x_div_rn_noftz_f32_slowpath) ;  /* 0x0000000000107944 */ /* 0x000fea0003c00000 */
[----:B------:R-:W-:-:S07]  /*3330*/  IMAD.MOV.U32 R9, RZ, RZ, R13 ;  /* 0x000000ffff097224 */ /* 0x000fce00078e000d */
.L_x_72:
[----:B------:R-:W-:Y:S05]  /*3340*/  BSYNC.RECONVERGENT B2 ;  /* 0x0000000000027941 */ /* 0x000fea0003800200 */
.L_x_71:
[----:B------:R-:W-:Y:S01]  /*3350*/  STG.E desc[UR6][R6.64], R9 ;  /* 0x0000000906007986 */ /* 0x000fe2000c101906 */
[----:B------:R-:W-:Y:S05]  /*3360*/  EXIT ;  /* 0x000000000000794d */ /* 0x000fea0003800000 */
        .weak           $__internal_0_$__cuda_sm3x_div_rn_noftz_f32_slowpath
        .type           $__internal_0_$__cuda_sm3x_div_rn_noftz_f32_slowpath,@function
        .size           $__internal_0_$__cuda_sm3x_div_rn_noftz_f32_slowpath,(.L_x_85 - $__internal_0_$__cuda_sm3x_div_rn_noftz_f32_slowpath)
$__internal_0_$__cuda_sm3x_div_rn_noftz_f32_slowpath:
[----:B------:R-:W-:Y:S01]  /*3370*/  SHF.R.U32.HI R12, RZ, 0x17, R3 ;  /* 0x00000017ff0c7819 */ /* 0x000fe20000011603 */
[----:B------:R-:W-:Y:S01]  /*3380*/  BSSY.RECONVERGENT B0, `(.L_x_73) ;  /* 0x0000062000007945 */ /* 0x000fe20003800200 */
[----:B------:R-:W-:Y:S02]  /*3390*/  SHF.R.U32.HI R13, RZ, 0x17, R0 ;  /* 0x00000017ff0d7819 */ /* 0x000fe40000011600 */
[----:B------:R-:W-:Y:S02]  /*33a0*/  LOP3.LUT R12, R12, 0xff, RZ, 0xc0, !PT ;  /* 0x000000ff0c0c7812 */ /* 0x000fe400078ec0ff */
[----:B------:R-:W-:-:S03]  /*33b0*/  LOP3.LUT R13, R13, 0xff, RZ, 0xc0, !PT ;  /* 0x000000ff0d0d7812 */ /* 0x000fc600078ec0ff */
[----:B------:R-:W-:Y:S01]  /*33c0*/  VIADD R16, R12, 0xffffffff ;  /* 0xffffffff0c107836 */ /* 0x000fe20000000000 */
[----:B------:R-:W-:-:S04]  /*33d0*/  IADD3 R15, PT, PT, R13, -0x1, RZ ;  /* 0xffffffff0d0f7810 */ /* 0x000fc80007ffe0ff */
[----:B------:R-:W-:-:S04]  /*33e0*/  ISETP.GT.U32.AND P0, PT, R16, 0xfd, PT ;  /* 0x000000fd1000780c */ /* 0x000fc80003f04070 */
[----:B------:R-:W-:-:S13]  /*33f0*/  ISETP.GT.U32.OR P0, PT, R15, 0xfd, P0 ;  /* 0x000000fd0f00780c */ /* 0x000fda0000704470 */
[----:B------:R-:W-:Y:S01]  /*3400*/  @!P0 IMAD.MOV.U32 R8, RZ, RZ, RZ ;  /* 0x000000ffff088224 */ /* 0x000fe200078e00ff */
[----:B------:R-:W-:Y:S06]  /*3410*/  @!P0 BRA `(.L_x_74) ;  /* 0x00000000005c8947 */ /* 0x000fec0003800000 */
[----:B------:R-:W-:Y:S02]  /*3420*/  FSETP.GTU.FTZ.AND P0, PT, |R0|, +INF , PT ;  /* 0x7f8000000000780b */ /* 0x000fe40003f1c200 */
[----:B------:R-:W-:-:S04]  /*3430*/  FSETP.GTU.FTZ.AND P1, PT, |R3|, +INF , PT ;  /* 0x7f8000000300780b */ /* 0x000fc80003f3c200 */
[----:B------:R-:W-:-:S13]  /*3440*/  PLOP3.LUT P0, PT, P0, P1, PT, 0xf8, 0x8f ;  /* 0x00000000008f781c */ /* 0x000fda0000703f70 */
[----:B------:R-:W-:Y:S05]  /*3450*/  @P0 BRA `(.L_x_75) ;  /* 0x00000004004c0947 */ /* 0x000fea0003800000 */
[----:B------:R-:W-:-:S13]  /*3460*/  LOP3.LUT P0, RZ, R3, 0x7fffffff, R0, 0xc8, !PT ;  /* 0x7fffffff03ff7812 */ /* 0x000fda000780c800 */
[----:B------:R-:W-:Y:S05]  /*3470*/  @!P0 BRA `(.L_x_76) ;  /* 0x00000004003c8947 */ /* 0x000fea0003800000 */
[C---:B------:R-:W-:Y:S02]  /*3480*/  FSETP.NEU.FTZ.AND P3, PT, |R0|.reuse, +INF , PT ;  /* 0x7f8000000000780b */ /* 0x040fe40003f7d200 */
[----:B------:R-:W-:Y:S02]  /*3490*/  FSETP.NEU.FTZ.AND P1, PT, |R3|, +INF , PT ;  /* 0x7f8000000300780b */ /* 0x000fe40003f3d200 */
[----:B------:R-:W-:-:S11]  /*34a0*/  FSETP.NEU.FTZ.AND P0, PT, |R0|, +INF , PT ;  /* 0x7f8000000000780b */ /* 0x000fd60003f1d200 */
[----:B------:R-:W-:Y:S05]  /*34b0*/  @!P1 BRA !P3, `(.L_x_76) ;  /* 0x00000004002c9947 */ /* 0x000fea0005800000 */
[----:B------:R-:W-:-:S04]  /*34c0*/  LOP3.LUT P3, RZ, R0, 0x7fffffff, RZ, 0xc0, !PT ;  /* 0x7fffffff00ff7812 */ /* 0x000fc8000786c0ff */
[----:B------:R-:W-:-:S13]  /*34d0*/  PLOP3.LUT P1, PT, P1, P3, PT, 0x2f, 0xf2 ;  /* 0x0000000000f2781c */ /* 0x000fda0000f26577 */
[----:B------:R-:W-:Y:S05]  /*34e0*/  @P1 BRA `(.L_x_77) ;  /* 0x0000000400181947 */ /* 0x000fea0003800000 */
[----:B------:R-:W-:-:S04]  /*34f0*/  LOP3.LUT P1, RZ, R3, 0x7fffffff, RZ, 0xc0, !PT ;  /* 0x7fffffff03ff7812 */ /* 0x000fc8000782c0ff */
[----:B------:R-:W-:-:S13]  /*3500*/  PLOP3.LUT P0, PT, P0, P1, PT, 0x2f, 0xf2 ;  /* 0x0000000000f2781c */ /* 0x000fda0000702577 */
[----:B------:R-:W-:Y:S05]  /*3510*/  @P0 BRA `(.L_x_78) ;  /* 0x0000000400000947 */ /* 0x000fea0003800000 */
[----:B------:R-:W-:Y:S02]  /*3520*/  ISETP.GE.AND P0, PT, R15, RZ, PT ;  /* 0x000000ff0f00720c */ /* 0x000fe40003f06270 */
[----:B------:R-:W-:-:S11]  /*3530*/  ISETP.GE.AND P1, PT, R16, RZ, PT ;  /* 0x000000ff1000720c */ /* 0x000fd60003f26270 */
[----:B------:R-:W-:Y:S01]  /*3540*/  @P0 IMAD.MOV.U32 R8, RZ, RZ, RZ ;  /* 0x000000ffff080224 */ /* 0x000fe200078e00ff */
[----:B------:R-:W-:Y:S01]  /*3550*/  @!P0 MOV R8, 0xffffffc0 ;  /* 0xffffffc000088802 */ /* 0x000fe20000000f00 */
[----:B------:R-:W-:Y:S01]  /*3560*/  @!P0 FFMA R0, R0, 1.84467440737095516160e+19, RZ ;  /* 0x5f80000000008823 */ /* 0x000fe200000000ff */
[----:B------:R-:W-:-:S03]  /*3570*/  @!P1 FFMA R3, R3, 1.84467440737095516160e+19, RZ ;  /* 0x5f80000003039823 */ /* 0x000fc600000000ff */
[----:B------:R-:W-:-:S07]  /*3580*/  @!P1 VIADD R8, R8, 0x40 ;  /* 0x0000004008089836 */ /* 0x000fce0000000000 */
.L_x_74:
[----:B------:R-:W-:Y:S01]  /*3590*/  LEA R16, R12, 0xc0800000, 0x17 ;  /* 0xc08000000c107811 */ /* 0x000fe200078eb8ff */
[----:B------:R-:W-:Y:S01]  /*35a0*/  VIADD R13, R13, 0xffffff81 ;  /* 0xffffff810d0d7836 */ /* 0x000fe20000000000 */
[----:B------:R-:W-:Y:S02]  /*35b0*/  BSSY.RECONVERGENT B1, `(.L_x_79) ;  /* 0x0000035000017945 */ /* 0x000fe40003800200 */
[----:B------:R-:W-:Y:S01]  /*35c0*/  IADD3 R17, PT, PT, -R16, R3, RZ ;  /* 0x0000000310117210 */ /* 0x000fe20007ffe1ff */
[C---:B------:R-:W-:Y:S01]  /*35d0*/  IMAD R0, R13.reuse, -0x800000, R0 ;  /* 0xff8000000d007824 */ /* 0x040fe200078e0200 */
[----:B------:R-:W-:Y:S02]  /*35e0*/  IADD3 R13, PT, PT, R13, 0x7f, -R12 ;  /* 0x0000007f0d0d7810 */ /* 0x000fe40007ffe80c */
[----:B------:R-:W0:Y:S01]  /*35f0*/  MUFU.RCP R16, R17 ;  /* 0x0000001100107308 */ /* 0x000e220000001000 */
[----:B------:R-:W-:Y:S01]  /*3600*/  FADD.FTZ R15, -R17, -RZ ;  /* 0x800000ff110f7221 */ /* 0x000fe20000010100 */
[----:B------:R-:W-:-:S03]  /*3610*/  IADD3 R13, PT, PT, R13, R8, RZ ;  /* 0x000000080d0d7210 */ /* 0x000fc60007ffe0ff */
[----:B0-----:R-:W-:-:S04]  /*3620*/  FFMA R3, R16, R15, 1 ;  /* 0x3f80000010037423 */ /* 0x001fc8000000000f */
[----:B------:R-:W-:-:S04]  /*3630*/  FFMA R3, R16, R3, R16 ;  /* 0x0000000310037223 */ /* 0x000fc80000000010 */
[----:B------:R-:W-:-:S04]  /*3640*/  FFMA R16, R0, R3, RZ ;  /* 0x0000000300107223 */ /* 0x000fc800000000ff */
[----:B------:R-:W-:-:S04]  /*3650*/  FFMA R18, R15, R16, R0 ;  /* 0x000000100f127223 */ /* 0x000fc80000000000 */
[----:B------:R-:W-:-:S04]  /*3660*/  FFMA R16, R3, R18, R16 ;  /* 0x0000001203107223 */ /* 0x000fc80000000010 */
[----:B------:R-:W-:-:S04]  /*3670*/  FFMA R15, R15, R16, R0 ;  /* 0x000000100f0f7223 */ /* 0x000fc80000000000 */
[----:B------:R-:W-:-:S05]  /*3680*/  FFMA R0, R3, R15, R16 ;  /* 0x0000000f03007223 */ /* 0x000fca0000000010 */
[----:B------:R-:W-:-:S04]  /*3690*/  SHF.R.U32.HI R12, RZ, 0x17, R0 ;  /* 0x00000017ff0c7819 */ /* 0x000fc80000011600 */
[----:B------:R-:W-:-:S05]  /*36a0*/  LOP3.LUT R8, R12, 0xff, RZ, 0xc0, !PT ;  /* 0x000000ff0c087812 */ /* 0x000fca00078ec0ff */
[----:B------:R-:W-:-:S05]  /*36b0*/  IMAD.IADD R8, R8, 0x1, R13 ;  /* 0x0000000108087824 */ /* 0x000fca00078e020d */
[----:B------:R-:W-:-:S04]  /*36c0*/  IADD3 R12, PT, PT, R8, -0x1, RZ ;  /* 0xffffffff080c7810 */ /* 0x000fc80007ffe0ff */
[----:B------:R-:W-:-:S13]  /*36d0*/  ISETP.GE.U32.AND P0, PT, R12, 0xfe, PT ;  /* 0x000000fe0c00780c */ /* 0x000fda0003f06070 */
[----:B------:R-:W-:Y:S05]  /*36e0*/  @!P0 BRA `(.L_x_80) ;  /* 0x0000000000808947 */ /* 0x000fea0003800000 */
[----:B------:R-:W-:-:S13]  /*36f0*/  ISETP.GT.AND P0, PT, R8, 0xfe, PT ;  /* 0x000000fe0800780c */ /* 0x000fda0003f04270 */
[----:B------:R-:W-:Y:S05]  /*3700*/  @P0 BRA `(.L_x_81) ;  /* 0x00000000006c0947 */ /* 0x000fea0003800000 */
[----:B------:R-:W-:-:S13]  /*3710*/  ISETP.GE.AND P0, PT, R8, 0x1, PT ;  /* 0x000000010800780c */ /* 0x000fda0003f06270 */
[----:B------:R-:W-:Y:S05]  /*3720*/  @P0 BRA `(.L_x_82) ;  /* 0x0000000000740947 */ /* 0x000fea0003800000 */
[----:B------:R-:W-:Y:S02]  /*3730*/  ISETP.GE.AND P0, PT, R8, -0x18, PT ;  /* 0xffffffe80800780c */ /* 0x000fe40003f06270 */
[----:B------:R-:W-:-:S11]  /*3740*/  LOP3.LUT R0, R0, 0x80000000, RZ, 0xc0, !PT ;  /* 0x8000000000007812 */ /* 0x000fd600078ec0ff */
[----:B------:R-:W-:Y:S05]  /*3750*/  @!P0 BRA `(.L_x_82) ;  /* 0x0000000000688947 */ /* 0x000fea0003800000 */
[CCC-:B------:R-:W-:Y:S01]  /*3760*/  FFMA.RZ R12, R3.reuse, R15.reuse, R16.reuse ;  /* 0x0000000f030c7223 */ /* 0x1c0fe2000000c010 */
[C---:B------:R-:W-:Y:S02]  /*3770*/  ISETP.NE.AND P3, PT, R8.reuse, RZ, PT ;  /* 0x000000ff0800720c */ /* 0x040fe40003f65270 */
[----:B------:R-:W-:Y:S02]  /*3780*/  ISETP.NE.AND P1, PT, R8, RZ, PT ;  /* 0x000000ff0800720c */ /* 0x000fe40003f25270 */
[----:B------:R-:W-:Y:S01]  /*3790*/  LOP3.LUT R13, R12, 0x7fffff, RZ, 0xc0, !PT ;  /* 0x007fffff0c0d7812 */ /* 0x000fe200078ec0ff */
[CCC-:B------:R-:W-:Y:S01]  /*37a0*/  FFMA.RP R12, R3.reuse, R15.reuse, R16.reuse ;  /* 0x0000000f030c7223 */ /* 0x1c0fe20000008010 */
[----:B------:R-:W-:Y:S01]  /*37b0*/  FFMA.RM R3, R3, R15, R16 ;  /* 0x0000000f03037223 */ /* 0x000fe20000004010 */
[C---:B------:R-:W-:Y:S01]  /*37c0*/  VIADD R16, R8.reuse, 0x20 ;  /* 0x0000002008107836 */ /* 0x040fe20000000000 */
[----:B------:R-:W-:Y:S02]  /*37d0*/  LOP3.LUT R13, R13, 0x800000, RZ, 0xfc, !PT ;  /* 0x008000000d0d7812 */ /* 0x000fe400078efcff */
[----:B------:R-:W-:-:S02]  /*37e0*/  IADD3 R8, PT, PT, -R8, RZ, RZ ;  /* 0x000000ff08087210 */ /* 0x000fc40007ffe1ff */
[----:B------:R-:W-:Y:S02]  /*37f0*/  SHF.L.U32 R16, R13, R16, RZ ;  /* 0x000000100d107219 */ /* 0x000fe400000006ff */
[----:B------:R-:W-:Y:S02]  /*3800*/  FSETP.NEU.FTZ.AND P0, PT, R12, R3, PT ;  /* 0x000000030c00720b */ /* 0x000fe40003f1d000 */
[----:B------:R-:W-:Y:S02]  /*3810*/  SEL R8, R8, RZ, P3 ;  /* 0x000000ff08087207 */ /* 0x000fe40001800000 */
[----:B------:R-:W-:Y:S02]  /*3820*/  ISETP.NE.AND P1, PT, R16, RZ, P1 ;  /* 0x000000ff1000720c */ /* 0x000fe40000f25270 */
[----:B------:R-:W-:Y:S02]  /*3830*/  SHF.R.U32.HI R8, RZ, R8, R13 ;  /* 0x00000008ff087219 */ /* 0x000fe4000001160d */
[----:B------:R-:W-:-:S02]  /*3840*/  PLOP3.LUT P0, PT, P0, P1, PT, 0xf8, 0x8f ;  /* 0x00000000008f781c */ /* 0x000fc40000703f70 */
[----:B------:R-:W-:Y:S02]  /*3850*/  SHF.R.U32.HI R12, RZ, 0x1, R8 ;  /* 0x00000001ff0c7819 */ /* 0x000fe40000011608 */
[----:B------:R-:W-:-:S04]  /*3860*/  SEL R3, RZ, 0x1, !P0 ;  /* 0x00000001ff037807 */ /* 0x000fc80004000000 */
[----:B------:R-:W-:-:S04]  /*3870*/  LOP3.LUT R3, R3, 0x1, R12, 0xf8, !PT ;  /* 0x0000000103037812 */ /* 0x000fc800078ef80c */
[----:B------:R-:W-:-:S05]  /*3880*/  LOP3.LUT R3, R3, R8, RZ, 0xc0, !PT ;  /* 0x0000000803037212 */ /* 0x000fca00078ec0ff */
[----:B------:R-:W-:-:S05]  /*3890*/  IMAD.IADD R3, R12, 0x1, R3 ;  /* 0x000000010c037824 */ /* 0x000fca00078e0203 */
[----:B------:R-:W-:Y:S01]  /*38a0*/  LOP3.LUT R0, R3, R0, RZ, 0xfc, !PT ;  /* 0x0000000003007212 */ /* 0x000fe200078efcff */
[----:B------:R-:W-:Y:S06]  /*38b0*/  BRA `(.L_x_82) ;  /* 0x0000000000107947 */ /* 0x000fec0003800000 */
.L_x_81:
[----:B------:R-:W-:-:S04]  /*38c0*/  LOP3.LUT R0, R0, 0x80000000, RZ, 0xc0, !PT ;  /* 0x8000000000007812 */ /* 0x000fc800078ec0ff */
[----:B------:R-:W-:Y:S01]  /*38d0*/  LOP3.LUT R0, R0, 0x7f800000, RZ, 0xfc, !PT ;  /* 0x7f80000000007812 */ /* 0x000fe200078efcff */
[----:B------:R-:W-:Y:S06]  /*38e0*/  BRA `(.L_x_82) ;  /* 0x0000000000047947 */ /* 0x000fec0003800000 */
.L_x_80:
[----:B------:R-:W-:-:S07]  /*38f0*/  LEA R0, R13, R0, 0x17 ;  /* 0x000000000d007211 */ /* 0x000fce00078eb8ff */
.L_x_82:
[----:B------:R-:W-:Y:S05]  /*3900*/  BSYNC.RECONVERGENT B1 ;  /* 0x0000000000017941 */ /* 0x000fea0003800200 */
.L_x_79:
[----:B------:R-:W-:Y:S05]  /*3910*/  BRA `(.L_x_83) ;  /* 0x0000000000207947 */ /* 0x000fea0003800000 */
.L_x_78:
[----:B------:R-:W-:-:S04]  /*3920*/  LOP3.LUT R0, R3, 0x80000000, R0, 0x48, !PT ;  /* 0x8000000003007812 */ /* 0x000fc800078e4800 */
[----:B------:R-:W-:Y:S01]  /*3930*/  LOP3.LUT R0, R0, 0x7f800000, RZ, 0xfc, !PT ;  /* 0x7f80000000007812 */ /* 0x000fe200078efcff */
[----:B------:R-:W-:Y:S06]  /*3940*/  BRA `(.L_x_83) ;  /* 0x0000000000147947 */ /* 0x000fec0003800000 */
.L_x_77:
[----:B------:R-:W-:Y:S01]  /*3950*/  LOP3.LUT R0, R3, 0x80000000, R0, 0x48, !PT ;  /* 0x8000000003007812 */ /* 0x000fe200078e4800 */
[----:B------:R-:W-:Y:S06]  /*3960*/  BRA `(.L_x_83) ;  /* 0x00000000000c7947 */ /* 0x000fec0003800000 */
.L_x_76:
[----:B------:R-:W0:Y:S01]  /*3970*/  MUFU.RSQ R0, -QNAN ;  /* 0xffc0000000007908 */ /* 0x000e220000001400 */
[----:B------:R-:W-:Y:S05]  /*3980*/  BRA `(.L_x_83) ;  /* 0x0000000000047947 */ /* 0x000fea0003800000 */
.L_x_75:
[----:B------:R-:W-:-:S07]  /*3990*/  FADD.FTZ R0, R0, R3 ;  /* 0x0000000300007221 */ /* 0x000fce0000010000 */
.L_x_83:
[----:B------:R-:W-:Y:S05]  /*39a0*/  BSYNC.RECONVERGENT B0 ;  /* 0x0000000000007941 */ /* 0x000fea0003800200 */
.L_x_73:
[----:B------:R-:W-:Y:S02]  /*39b0*/  HFMA2 R15, -RZ, RZ, 0, 0 ;  /* 0x00000000ff0f7431 */ /* 0x000fe400000001ff */
[----:B0-----:R-:W-:Y:S02]  /*39c0*/  IMAD.MOV.U32 R13, RZ, RZ, R0 ;  /* 0x000000ffff0d7224 */ /* 0x001fe400078e0000 */
[----:B------:R-:W-:Y:S05]  /*39d0*/  RET.REL.NODEC R14 `(_Z18averagePointGroupsPiPfS0_S_iii) ;  /* 0xffffffc40e887950 */ /* 0x000fea0003c3ffff */
.L_x_84:
        /* <DEDUP_REMOVED lines=10> */
.L_x_85:


//--------------------- .nv.shared.reserved.0     --------------------------
	.section	.nv.shared.reserved.0,"aw",@nobits
	.weak		__nv_reservedSMEM_offset_0_alias
	.size		__nv_reservedSMEM_offset_0_alias, 0, 64
	.other		__nv_reservedSMEM_offset_0_alias,@"STO_CUDA_RESERVED_SHARED STV_DEFAULT"
__nv_reservedSMEM_offset_0_alias:
	.zero		0
	.zero		64


//--------------------- .nv.constant0._Z12findNewGroupPfPiiii --------------------------
	.section	.nv.constant0._Z12findNewGroupPfPiiii,"a",@progbits
	.sectionflags	@""
	.align	4
.nv.constant0._Z12findNewGroupPfPiiii:
	.zero		924


//--------------------- .nv.constant0._Z13calc_distancePfS_S_iii --------------------------
	.section	.nv.constant0._Z13calc_distancePfS_S_iii,"a",@progbits
	.sectionflags	@""
	.align	4
.nv.constant0._Z13calc_distancePfS_S_iii:
	.zero		932


//--------------------- .nv.constant0._Z18averagePointGroupsPiPfS0_S_iii --------------------------
	.section	.nv.constant0._Z18averagePointGroupsPiPfS0_S_iii,"a",@progbits
	.sectionflags	@""
	.align	4
.nv.constant0._Z18averagePointGroupsPiPfS0_S_iii:
	.zero		940


//--------------------- SYMBOLS --------------------------

	.type		.nv.reservedSmem.offset0,@object
	.size		.nv.reservedSmem.offset0,0x4
